//
// Generated by NVIDIA NVVM Compiler
//
// Compiler Build ID: CL-36424714
// Cuda compilation tools, release 13.0, V13.0.88
// Based on NVVM 20.0.0
//

.version 9.0
.target sm_100
.address_size 64

	// .globl	_Z3mapiPdS_iPiS0_i
.global .align 4 .b8 precalc_xorwow_matrix[102400];
.global .align 4 .b8 precalc_xorwow_offset_matrix[102400];
.global .align 4 .b8 mrg32k3aM1[2304];
.global .align 4 .b8 mrg32k3aM2[2304];
.global .align 4 .b8 mrg32k3aM1SubSeq[2016];
.global .align 4 .b8 mrg32k3aM2SubSeq[2016];
.global .align 4 .b8 mrg32k3aM1Seq[2304];
.global .align 4 .b8 mrg32k3aM2Seq[2304];
.const .align 8 .b8 __cr_lgamma_table[72];

.visible .entry _Z3mapiPdS_iPiS0_i(
	.param .u32 _Z3mapiPdS_iPiS0_i_param_0,
	.param .u64 .ptr .align 1 _Z3mapiPdS_iPiS0_i_param_1,
	.param .u64 .ptr .align 1 _Z3mapiPdS_iPiS0_i_param_2,
	.param .u32 _Z3mapiPdS_iPiS0_i_param_3,
	.param .u64 .ptr .align 1 _Z3mapiPdS_iPiS0_i_param_4,
	.param .u64 .ptr .align 1 _Z3mapiPdS_iPiS0_i_param_5,
	.param .u32 _Z3mapiPdS_iPiS0_i_param_6
)
{
	.reg .pred 	%p<19>;
	.reg .b32 	%r<74>;
	.reg .b64 	%rd<40>;
	.reg .b64 	%fd<96>;

	ld.param.u32 	%r40, [_Z3mapiPdS_iPiS0_i_param_0];
	ld.param.u64 	%rd7, [_Z3mapiPdS_iPiS0_i_param_1];
	ld.param.u64 	%rd8, [_Z3mapiPdS_iPiS0_i_param_2];
	ld.param.u32 	%r38, [_Z3mapiPdS_iPiS0_i_param_3];
	ld.param.u32 	%r39, [_Z3mapiPdS_iPiS0_i_param_6];
	cvta.to.global.u64 	%rd1, %rd8;
	cvta.to.global.u64 	%rd2, %rd7;
	mov.u32 	%r41, %ctaid.x;
	mov.u32 	%r42, %ntid.x;
	mov.u32 	%r43, %tid.x;
	mad.lo.s32 	%r1, %r41, %r42, %r43;
	setp.ge.s32 	%p1, %r1, %r40;
	@%p1 bra 	$L__BB0_23;
	setp.lt.s32 	%p2, %r38, 1;
	mov.b32 	%r73, 0;
	@%p2 bra 	$L__BB0_22;
	setp.lt.s32 	%p3, %r39, 1;
	mul.lo.s32 	%r2, %r39, %r1;
	@%p3 bra 	$L__BB0_16;
	and.b32  	%r3, %r39, 7;
	and.b32  	%r4, %r39, 3;
	and.b32  	%r5, %r39, 2147483640;
	and.b32  	%r6, %r39, 1;
	neg.s32 	%r7, %r5;
	mov.f64 	%fd84, 0d4202A05F20000000;
	mov.b32 	%r58, 0;
	mov.u32 	%r73, %r58;
$L__BB0_4:
	setp.lt.u32 	%p10, %r39, 8;
	mul.lo.s32 	%r10, %r58, %r39;
	mov.f64 	%fd92, 0d0000000000000000;
	mov.b32 	%r63, 0;
	@%p10 bra 	$L__BB0_7;
	mul.wide.u32 	%rd9, %r10, 8;
	add.s64 	%rd10, %rd1, %rd9;
	add.s64 	%rd39, %rd10, 32;
	mov.f64 	%fd92, 0d0000000000000000;
	mov.u32 	%r60, %r2;
	mov.u32 	%r61, %r7;
$L__BB0_6:
	.pragma "nounroll";
	mul.wide.s32 	%rd11, %r60, 8;
	add.s64 	%rd12, %rd2, %rd11;
	ld.global.f64 	%fd26, [%rd12];
	ld.global.f64 	%fd27, [%rd39+-32];
	sub.f64 	%fd28, %fd26, %fd27;
	fma.rn.f64 	%fd29, %fd28, %fd28, %fd92;
	ld.global.f64 	%fd30, [%rd12+8];
	ld.global.f64 	%fd31, [%rd39+-24];
	sub.f64 	%fd32, %fd30, %fd31;
	fma.rn.f64 	%fd33, %fd32, %fd32, %fd29;
	ld.global.f64 	%fd34, [%rd12+16];
	ld.global.f64 	%fd35, [%rd39+-16];
	sub.f64 	%fd36, %fd34, %fd35;
	fma.rn.f64 	%fd37, %fd36, %fd36, %fd33;
	ld.global.f64 	%fd38, [%rd12+24];
	ld.global.f64 	%fd39, [%rd39+-8];
	sub.f64 	%fd40, %fd38, %fd39;
	fma.rn.f64 	%fd41, %fd40, %fd40, %fd37;
	ld.global.f64 	%fd42, [%rd12+32];
	ld.global.f64 	%fd43, [%rd39];
	sub.f64 	%fd44, %fd42, %fd43;
	fma.rn.f64 	%fd45, %fd44, %fd44, %fd41;
	ld.global.f64 	%fd46, [%rd12+40];
	ld.global.f64 	%fd47, [%rd39+8];
	sub.f64 	%fd48, %fd46, %fd47;
	fma.rn.f64 	%fd49, %fd48, %fd48, %fd45;
	ld.global.f64 	%fd50, [%rd12+48];
	ld.global.f64 	%fd51, [%rd39+16];
	sub.f64 	%fd52, %fd50, %fd51;
	fma.rn.f64 	%fd53, %fd52, %fd52, %fd49;
	ld.global.f64 	%fd54, [%rd12+56];
	ld.global.f64 	%fd55, [%rd39+24];
	sub.f64 	%fd56, %fd54, %fd55;
	fma.rn.f64 	%fd92, %fd56, %fd56, %fd53;
	add.s32 	%r61, %r61, 8;
	add.s32 	%r60, %r60, 8;
	add.s64 	%rd39, %rd39, 64;
	setp.ne.s32 	%p11, %r61, 0;
	mov.u32 	%r63, %r5;
	@%p11 bra 	$L__BB0_6;
$L__BB0_7:
	setp.eq.s32 	%p12, %r3, 0;
	@%p12 bra 	$L__BB0_15;
	add.s32 	%r51, %r3, -1;
	setp.lt.u32 	%p13, %r51, 3;
	@%p13 bra 	$L__BB0_10;
	add.s32 	%r52, %r63, %r2;
	mul.wide.s32 	%rd13, %r52, 8;
	add.s64 	%rd14, %rd2, %rd13;
	ld.global.f64 	%fd58, [%rd14];
	add.s32 	%r53, %r63, %r10;
	mul.wide.u32 	%rd15, %r53, 8;
	add.s64 	%rd16, %rd1, %rd15;
	ld.global.f64 	%fd59, [%rd16];
	sub.f64 	%fd60, %fd58, %fd59;
	fma.rn.f64 	%fd61, %fd60, %fd60, %fd92;
	ld.global.f64 	%fd62, [%rd14+8];
	cvt.u64.u32 	%rd17, %r10;
	cvt.u64.u32 	%rd18, %r63;
	add.s64 	%rd19, %rd18, %rd17;
	shl.b64 	%rd20, %rd19, 3;
	add.s64 	%rd21, %rd1, %rd20;
	ld.global.f64 	%fd63, [%rd21+8];
	sub.f64 	%fd64, %fd62, %fd63;
	fma.rn.f64 	%fd65, %fd64, %fd64, %fd61;
	ld.global.f64 	%fd66, [%rd14+16];
	ld.global.f64 	%fd67, [%rd21+16];
	sub.f64 	%fd68, %fd66, %fd67;
	fma.rn.f64 	%fd69, %fd68, %fd68, %fd65;
	ld.global.f64 	%fd70, [%rd14+24];
	ld.global.f64 	%fd71, [%rd21+24];
	sub.f64 	%fd72, %fd70, %fd71;
	fma.rn.f64 	%fd92, %fd72, %fd72, %fd69;
	add.s32 	%r63, %r63, 4;
$L__BB0_10:
	setp.eq.s32 	%p14, %r4, 0;
	@%p14 bra 	$L__BB0_15;
	setp.eq.s32 	%p15, %r4, 1;
	@%p15 bra 	$L__BB0_13;
	add.s32 	%r54, %r63, %r2;
	mul.wide.s32 	%rd22, %r54, 8;
	add.s64 	%rd23, %rd2, %rd22;
	ld.global.f64 	%fd74, [%rd23];
	add.s32 	%r55, %r63, %r10;
	mul.wide.u32 	%rd24, %r55, 8;
	add.s64 	%rd25, %rd1, %rd24;
	ld.global.f64 	%fd75, [%rd25];
	sub.f64 	%fd76, %fd74, %fd75;
	fma.rn.f64 	%fd77, %fd76, %fd76, %fd92;
	ld.global.f64 	%fd78, [%rd23+8];
	cvt.u64.u32 	%rd26, %r10;
	cvt.u64.u32 	%rd27, %r63;
	add.s64 	%rd28, %rd27, %rd26;
	shl.b64 	%rd29, %rd28, 3;
	add.s64 	%rd30, %rd1, %rd29;
	ld.global.f64 	%fd79, [%rd30+8];
	sub.f64 	%fd80, %fd78, %fd79;
	fma.rn.f64 	%fd92, %fd80, %fd80, %fd77;
	add.s32 	%r63, %r63, 2;
$L__BB0_13:
	setp.eq.s32 	%p16, %r6, 0;
	@%p16 bra 	$L__BB0_15;
	add.s32 	%r56, %r63, %r2;
	mul.wide.s32 	%rd31, %r56, 8;
	add.s64 	%rd32, %rd2, %rd31;
	ld.global.f64 	%fd81, [%rd32];
	add.s32 	%r57, %r63, %r10;
	mul.wide.u32 	%rd33, %r57, 8;
	add.s64 	%rd34, %rd1, %rd33;
	ld.global.f64 	%fd82, [%rd34];
	sub.f64 	%fd83, %fd81, %fd82;
	fma.rn.f64 	%fd92, %fd83, %fd83, %fd92;
$L__BB0_15:
	setp.lt.f64 	%p17, %fd92, %fd84;
	selp.f64 	%fd84, %fd92, %fd84, %p17;
	selp.b32 	%r73, %r58, %r73, %p17;
	add.s32 	%r58, %r58, 1;
	setp.eq.s32 	%p18, %r58, %r38;
	@%p18 bra 	$L__BB0_22;
	bra.uni 	$L__BB0_4;
$L__BB0_16:
	and.b32  	%r22, %r38, 3;
	setp.lt.u32 	%p4, %r38, 4;
	mov.f64 	%fd94, 0d4202A05F20000000;
	mov.b32 	%r70, 0;
	mov.u32 	%r73, %r70;
	@%p4 bra 	$L__BB0_19;
	and.b32  	%r70, %r38, 2147483644;
	mov.f64 	%fd94, 0d4202A05F20000000;
	mov.b32 	%r65, 0;
	mov.u32 	%r73, %r65;
$L__BB0_18:
	setp.gt.f64 	%p5, %fd94, 0d0000000000000000;
	selp.f64 	%fd94, 0d0000000000000000, %fd94, %p5;
	selp.b32 	%r73, %r65, %r73, %p5;
	add.s32 	%r65, %r65, 4;
	setp.ne.s32 	%p6, %r65, %r70;
	@%p6 bra 	$L__BB0_18;
$L__BB0_19:
	setp.eq.s32 	%p7, %r22, 0;
	@%p7 bra 	$L__BB0_22;
	mov.b32 	%r72, 0;
$L__BB0_21:
	.pragma "nounroll";
	setp.gt.f64 	%p8, %fd94, 0d0000000000000000;
	selp.f64 	%fd94, 0d0000000000000000, %fd94, %p8;
	selp.b32 	%r73, %r70, %r73, %p8;
	add.s32 	%r70, %r70, 1;
	add.s32 	%r72, %r72, 1;
	setp.ne.s32 	%p9, %r72, %r22;
	@%p9 bra 	$L__BB0_21;
$L__BB0_22:
	ld.param.u64 	%rd38, [_Z3mapiPdS_iPiS0_i_param_5];
	cvta.to.global.u64 	%rd35, %rd38;
	mul.wide.s32 	%rd36, %r1, 4;
	add.s64 	%rd37, %rd35, %rd36;
	st.global.u32 	[%rd37], %r73;
$L__BB0_23:
	ret;

}
	// .globl	_Z4map2iPdS_iPiS0_S_S_i
.visible .entry _Z4map2iPdS_iPiS0_S_S_i(
	.param .u32 _Z4map2iPdS_iPiS0_S_S_i_param_0,
	.param .u64 .ptr .align 1 _Z4map2iPdS_iPiS0_S_S_i_param_1,
	.param .u64 .ptr .align 1 _Z4map2iPdS_iPiS0_S_S_i_param_2,
	.param .u32 _Z4map2iPdS_iPiS0_S_S_i_param_3,
	.param .u64 .ptr .align 1 _Z4map2iPdS_iPiS0_S_S_i_param_4,
	.param .u64 .ptr .align 1 _Z4map2iPdS_iPiS0_S_S_i_param_5,
	.param .u64 .ptr .align 1 _Z4map2iPdS_iPiS0_S_S_i_param_6,
	.param .u64 .ptr .align 1 _Z4map2iPdS_iPiS0_S_S_i_param_7,
	.param .u32 _Z4map2iPdS_iPiS0_S_S_i_param_8
)
{
	.reg .pred 	%p<73>;
	.reg .b32 	%r<237>;
	.reg .b64 	%rd<68>;
	.reg .b64 	%fd<139>;

	ld.param.u32 	%r58, [_Z4map2iPdS_iPiS0_S_S_i_param_0];
	ld.param.u64 	%rd11, [_Z4map2iPdS_iPiS0_S_S_i_param_1];
	ld.param.u32 	%r59, [_Z4map2iPdS_iPiS0_S_S_i_param_3];
	ld.param.u64 	%rd12, [_Z4map2iPdS_iPiS0_S_S_i_param_4];
	ld.param.u64 	%rd13, [_Z4map2iPdS_iPiS0_S_S_i_param_5];
	ld.param.u64 	%rd14, [_Z4map2iPdS_iPiS0_S_S_i_param_6];
	ld.param.u64 	%rd15, [_Z4map2iPdS_iPiS0_S_S_i_param_7];
	ld.param.u32 	%r60, [_Z4map2iPdS_iPiS0_S_S_i_param_8];
	cvta.to.global.u64 	%rd1, %rd11;
	cvta.to.global.u64 	%rd2, %rd12;
	cvta.to.global.u64 	%rd3, %rd15;
	cvta.to.global.u64 	%rd4, %rd14;
	cvta.to.global.u64 	%rd5, %rd13;
	mul.hi.s32 	%r61, %r58, -1851608123;
	add.s32 	%r62, %r61, %r58;
	shr.u32 	%r63, %r62, 31;
	shr.s32 	%r64, %r62, 8;
	add.s32 	%r65, %r64, %r63;
	add.s32 	%r1, %r65, 1;
	mov.u32 	%r2, %ctaid.x;
	mad.lo.s32 	%r3, %r2, %r65, %r2;
	mov.u32 	%r215, %tid.y;
	setp.ge.s32 	%p1, %r215, %r59;
	@%p1 bra 	$L__BB1_68;
	mov.u32 	%r5, %tid.x;
	mul.lo.s32 	%r6, %r59, %r2;
	setp.gt.s32 	%p2, %r58, -450;
	mov.u32 	%r7, %ntid.x;
	mov.u32 	%r8, %ntid.y;
	@%p2 bra 	$L__BB1_2;
	bra.uni 	$L__BB1_62;
$L__BB1_2:
	add.s32 	%r69, %r3, 1;
	add.s32 	%r70, %r3, %r1;
	max.s32 	%r71, %r70, %r69;
	sub.s32 	%r72, %r71, %r3;
	not.b32 	%r73, %r3;
	add.s32 	%r9, %r71, %r73;
	and.b32  	%r10, %r72, 15;
	and.b32  	%r11, %r72, 7;
	and.b32  	%r12, %r72, 3;
	and.b32  	%r13, %r72, -8;
	and.b32  	%r14, %r72, 1;
	and.b32  	%r74, %r72, -16;
	neg.s32 	%r15, %r74;
$L__BB1_3:
	setp.lt.s32 	%p7, %r5, %r60;
	@%p7 bra 	$L__BB1_5;
$L__BB1_4:
	add.s32 	%r215, %r215, %r8;
	setp.lt.s32 	%p72, %r215, %r59;
	@%p72 bra 	$L__BB1_3;
	bra.uni 	$L__BB1_68;
$L__BB1_5:
	add.s32 	%r75, %r215, %r6;
	mul.lo.s32 	%r18, %r75, %r60;
	mov.u32 	%r216, %r5;
$L__BB1_6:
	setp.eq.s32 	%p8, %r216, 0;
	@%p8 bra 	$L__BB1_48;
$L__BB1_7:
	setp.lt.u32 	%p49, %r9, 7;
	mov.f64 	%fd98, 0d0000000000000000;
	mov.u32 	%r222, %r3;
	mov.f64 	%fd97, %fd98;
	@%p49 bra 	$L__BB1_26;
	mov.b32 	%r221, 0;
	mov.f64 	%fd98, 0d0000000000000000;
	mov.u32 	%r222, %r3;
$L__BB1_9:
	.pragma "nounroll";
	mul.wide.s32 	%rd30, %r222, 4;
	add.s64 	%rd6, %rd2, %rd30;
	ld.global.u32 	%r172, [%rd6];
	setp.ne.s32 	%p50, %r172, %r215;
	@%p50 bra 	$L__BB1_11;
	mad.lo.s32 	%r173, %r222, %r60, %r216;
	mul.wide.s32 	%rd31, %r173, 8;
	add.s64 	%rd32, %rd1, %rd31;
	ld.global.f64 	%fd78, [%rd32];
	add.f64 	%fd97, %fd97, %fd78;
	fma.rn.f64 	%fd98, %fd78, %fd78, %fd98;
$L__BB1_11:
	ld.global.u32 	%r174, [%rd6+4];
	setp.ne.s32 	%p51, %r174, %r215;
	@%p51 bra 	$L__BB1_13;
	mad.lo.s32 	%r175, %r60, %r222, %r60;
	add.s32 	%r176, %r175, %r216;
	mul.wide.s32 	%rd33, %r176, 8;
	add.s64 	%rd34, %rd1, %rd33;
	ld.global.f64 	%fd79, [%rd34];
	add.f64 	%fd97, %fd97, %fd79;
	fma.rn.f64 	%fd98, %fd79, %fd79, %fd98;
$L__BB1_13:
	ld.global.u32 	%r177, [%rd6+8];
	setp.ne.s32 	%p52, %r177, %r215;
	@%p52 bra 	$L__BB1_15;
	add.s32 	%r178, %r222, 2;
	mad.lo.s32 	%r179, %r178, %r60, %r216;
	mul.wide.s32 	%rd35, %r179, 8;
	add.s64 	%rd36, %rd1, %rd35;
	ld.global.f64 	%fd80, [%rd36];
	add.f64 	%fd97, %fd97, %fd80;
	fma.rn.f64 	%fd98, %fd80, %fd80, %fd98;
$L__BB1_15:
	ld.global.u32 	%r180, [%rd6+12];
	setp.ne.s32 	%p53, %r180, %r215;
	@%p53 bra 	$L__BB1_17;
	add.s32 	%r181, %r222, 3;
	mad.lo.s32 	%r182, %r181, %r60, %r216;
	mul.wide.s32 	%rd37, %r182, 8;
	add.s64 	%rd38, %rd1, %rd37;
	ld.global.f64 	%fd81, [%rd38];
	add.f64 	%fd97, %fd97, %fd81;
	fma.rn.f64 	%fd98, %fd81, %fd81, %fd98;
$L__BB1_17:
	ld.global.u32 	%r183, [%rd6+16];
	setp.ne.s32 	%p54, %r183, %r215;
	@%p54 bra 	$L__BB1_19;
	add.s32 	%r184, %r222, 4;
	mad.lo.s32 	%r185, %r184, %r60, %r216;
	mul.wide.s32 	%rd39, %r185, 8;
	add.s64 	%rd40, %rd1, %rd39;
	ld.global.f64 	%fd82, [%rd40];
	add.f64 	%fd97, %fd97, %fd82;
	fma.rn.f64 	%fd98, %fd82, %fd82, %fd98;
$L__BB1_19:
	ld.global.u32 	%r186, [%rd6+20];
	setp.ne.s32 	%p55, %r186, %r215;
	@%p55 bra 	$L__BB1_21;
	add.s32 	%r187, %r222, 5;
	mad.lo.s32 	%r188, %r187, %r60, %r216;
	mul.wide.s32 	%rd41, %r188, 8;
	add.s64 	%rd42, %rd1, %rd41;
	ld.global.f64 	%fd83, [%rd42];
	add.f64 	%fd97, %fd97, %fd83;
	fma.rn.f64 	%fd98, %fd83, %fd83, %fd98;
$L__BB1_21:
	ld.global.u32 	%r189, [%rd6+24];
	setp.ne.s32 	%p56, %r189, %r215;
	@%p56 bra 	$L__BB1_23;
	add.s32 	%r190, %r222, 6;
	mad.lo.s32 	%r191, %r190, %r60, %r216;
	mul.wide.s32 	%rd43, %r191, 8;
	add.s64 	%rd44, %rd1, %rd43;
	ld.global.f64 	%fd84, [%rd44];
	add.f64 	%fd97, %fd97, %fd84;
	fma.rn.f64 	%fd98, %fd84, %fd84, %fd98;
$L__BB1_23:
	ld.global.u32 	%r192, [%rd6+28];
	setp.ne.s32 	%p57, %r192, %r215;
	@%p57 bra 	$L__BB1_25;
	add.s32 	%r193, %r222, 7;
	mad.lo.s32 	%r194, %r193, %r60, %r216;
	mul.wide.s32 	%rd45, %r194, 8;
	add.s64 	%rd46, %rd1, %rd45;
	ld.global.f64 	%fd85, [%rd46];
	add.f64 	%fd97, %fd97, %fd85;
	fma.rn.f64 	%fd98, %fd85, %fd85, %fd98;
$L__BB1_25:
	add.s32 	%r222, %r222, 8;
	add.s32 	%r221, %r221, 8;
	setp.eq.s32 	%p58, %r221, %r13;
	@%p58 bra 	$L__BB1_26;
	bra.uni 	$L__BB1_9;
$L__BB1_26:
	setp.eq.s32 	%p59, %r11, 0;
	@%p59 bra 	$L__BB1_47;
	add.s32 	%r195, %r11, -1;
	setp.lt.u32 	%p60, %r195, 3;
	@%p60 bra 	$L__BB1_37;
	mul.wide.s32 	%rd47, %r222, 4;
	add.s64 	%rd7, %rd2, %rd47;
	ld.global.u32 	%r196, [%rd7];
	setp.ne.s32 	%p61, %r196, %r215;
	@%p61 bra 	$L__BB1_30;
	mad.lo.s32 	%r197, %r222, %r60, %r216;
	mul.wide.s32 	%rd48, %r197, 8;
	add.s64 	%rd49, %rd1, %rd48;
	ld.global.f64 	%fd87, [%rd49];
	add.f64 	%fd97, %fd97, %fd87;
	fma.rn.f64 	%fd98, %fd87, %fd87, %fd98;
$L__BB1_30:
	ld.global.u32 	%r198, [%rd7+4];
	setp.ne.s32 	%p62, %r198, %r215;
	@%p62 bra 	$L__BB1_32;
	mad.lo.s32 	%r199, %r60, %r222, %r60;
	add.s32 	%r200, %r199, %r216;
	mul.wide.s32 	%rd50, %r200, 8;
	add.s64 	%rd51, %rd1, %rd50;
	ld.global.f64 	%fd88, [%rd51];
	add.f64 	%fd97, %fd97, %fd88;
	fma.rn.f64 	%fd98, %fd88, %fd88, %fd98;
$L__BB1_32:
	ld.global.u32 	%r201, [%rd7+8];
	setp.ne.s32 	%p63, %r201, %r215;
	@%p63 bra 	$L__BB1_34;
	add.s32 	%r202, %r222, 2;
	mad.lo.s32 	%r203, %r202, %r60, %r216;
	mul.wide.s32 	%rd52, %r203, 8;
	add.s64 	%rd53, %rd1, %rd52;
	ld.global.f64 	%fd89, [%rd53];
	add.f64 	%fd97, %fd97, %fd89;
	fma.rn.f64 	%fd98, %fd89, %fd89, %fd98;
$L__BB1_34:
	ld.global.u32 	%r204, [%rd7+12];
	setp.ne.s32 	%p64, %r204, %r215;
	@%p64 bra 	$L__BB1_36;
	add.s32 	%r205, %r222, 3;
	mad.lo.s32 	%r206, %r205, %r60, %r216;
	mul.wide.s32 	%rd54, %r206, 8;
	add.s64 	%rd55, %rd1, %rd54;
	ld.global.f64 	%fd90, [%rd55];
	add.f64 	%fd97, %fd97, %fd90;
	fma.rn.f64 	%fd98, %fd90, %fd90, %fd98;
$L__BB1_36:
	add.s32 	%r222, %r222, 4;
$L__BB1_37:
	setp.eq.s32 	%p65, %r12, 0;
	@%p65 bra 	$L__BB1_47;
	setp.eq.s32 	%p66, %r12, 1;
	@%p66 bra 	$L__BB1_44;
	mul.wide.s32 	%rd56, %r222, 4;
	add.s64 	%rd8, %rd2, %rd56;
	ld.global.u32 	%r207, [%rd8];
	setp.ne.s32 	%p67, %r207, %r215;
	@%p67 bra 	$L__BB1_41;
	mad.lo.s32 	%r208, %r222, %r60, %r216;
	mul.wide.s32 	%rd57, %r208, 8;
	add.s64 	%rd58, %rd1, %rd57;
	ld.global.f64 	%fd92, [%rd58];
	add.f64 	%fd97, %fd97, %fd92;
	fma.rn.f64 	%fd98, %fd92, %fd92, %fd98;
$L__BB1_41:
	ld.global.u32 	%r209, [%rd8+4];
	setp.ne.s32 	%p68, %r209, %r215;
	@%p68 bra 	$L__BB1_43;
	mad.lo.s32 	%r210, %r60, %r222, %r60;
	add.s32 	%r211, %r210, %r216;
	mul.wide.s32 	%rd59, %r211, 8;
	add.s64 	%rd60, %rd1, %rd59;
	ld.global.f64 	%fd93, [%rd60];
	add.f64 	%fd97, %fd97, %fd93;
	fma.rn.f64 	%fd98, %fd93, %fd93, %fd98;
$L__BB1_43:
	add.s32 	%r222, %r222, 2;
$L__BB1_44:
	setp.eq.s32 	%p69, %r14, 0;
	@%p69 bra 	$L__BB1_47;
	mul.wide.s32 	%rd61, %r222, 4;
	add.s64 	%rd62, %rd2, %rd61;
	ld.global.u32 	%r212, [%rd62];
	setp.ne.s32 	%p70, %r212, %r215;
	@%p70 bra 	$L__BB1_47;
	mad.lo.s32 	%r213, %r222, %r60, %r216;
	mul.wide.s32 	%rd63, %r213, 8;
	add.s64 	%rd64, %rd1, %rd63;
	ld.global.f64 	%fd94, [%rd64];
	add.f64 	%fd97, %fd97, %fd94;
	fma.rn.f64 	%fd98, %fd94, %fd94, %fd98;
$L__BB1_47:
	add.s32 	%r214, %r216, %r18;
	mul.wide.s32 	%rd65, %r214, 8;
	add.s64 	%rd66, %rd4, %rd65;
	st.global.f64 	[%rd66], %fd97;
	add.s64 	%rd67, %rd3, %rd65;
	st.global.f64 	[%rd67], %fd98;
	add.s32 	%r216, %r216, %r7;
	setp.lt.s32 	%p71, %r216, %r60;
	@%p71 bra 	$L__BB1_6;
	bra.uni 	$L__BB1_4;
$L__BB1_48:
	setp.lt.u32 	%p9, %r9, 15;
	mov.b32 	%r234, 0;
	mov.u32 	%r226, %r3;
	@%p9 bra 	$L__BB1_51;
	mov.b32 	%r234, 0;
	mov.u32 	%r217, %r15;
	mov.u32 	%r226, %r3;
$L__BB1_50:
	.pragma "nounroll";
	mul.wide.s32 	%rd21, %r226, 4;
	add.s64 	%rd22, %rd2, %rd21;
	ld.global.u32 	%r79, [%rd22];
	setp.eq.s32 	%p10, %r79, %r215;
	selp.u32 	%r80, 1, 0, %p10;
	add.s32 	%r81, %r234, %r80;
	ld.global.u32 	%r82, [%rd22+4];
	setp.eq.s32 	%p11, %r82, %r215;
	selp.u32 	%r83, 1, 0, %p11;
	add.s32 	%r84, %r81, %r83;
	ld.global.u32 	%r85, [%rd22+8];
	setp.eq.s32 	%p12, %r85, %r215;
	selp.u32 	%r86, 1, 0, %p12;
	add.s32 	%r87, %r84, %r86;
	ld.global.u32 	%r88, [%rd22+12];
	setp.eq.s32 	%p13, %r88, %r215;
	selp.u32 	%r89, 1, 0, %p13;
	add.s32 	%r90, %r87, %r89;
	ld.global.u32 	%r91, [%rd22+16];
	setp.eq.s32 	%p14, %r91, %r215;
	selp.u32 	%r92, 1, 0, %p14;
	add.s32 	%r93, %r90, %r92;
	ld.global.u32 	%r94, [%rd22+20];
	setp.eq.s32 	%p15, %r94, %r215;
	selp.u32 	%r95, 1, 0, %p15;
	add.s32 	%r96, %r93, %r95;
	ld.global.u32 	%r97, [%rd22+24];
	setp.eq.s32 	%p16, %r97, %r215;
	selp.u32 	%r98, 1, 0, %p16;
	add.s32 	%r99, %r96, %r98;
	ld.global.u32 	%r100, [%rd22+28];
	setp.eq.s32 	%p17, %r100, %r215;
	selp.u32 	%r101, 1, 0, %p17;
	add.s32 	%r102, %r99, %r101;
	ld.global.u32 	%r103, [%rd22+32];
	setp.eq.s32 	%p18, %r103, %r215;
	selp.u32 	%r104, 1, 0, %p18;
	add.s32 	%r105, %r102, %r104;
	ld.global.u32 	%r106, [%rd22+36];
	setp.eq.s32 	%p19, %r106, %r215;
	selp.u32 	%r107, 1, 0, %p19;
	add.s32 	%r108, %r105, %r107;
	ld.global.u32 	%r109, [%rd22+40];
	setp.eq.s32 	%p20, %r109, %r215;
	selp.u32 	%r110, 1, 0, %p20;
	add.s32 	%r111, %r108, %r110;
	ld.global.u32 	%r112, [%rd22+44];
	setp.eq.s32 	%p21, %r112, %r215;
	selp.u32 	%r113, 1, 0, %p21;
	add.s32 	%r114, %r111, %r113;
	ld.global.u32 	%r115, [%rd22+48];
	setp.eq.s32 	%p22, %r115, %r215;
	selp.u32 	%r116, 1, 0, %p22;
	add.s32 	%r117, %r114, %r116;
	ld.global.u32 	%r118, [%rd22+52];
	setp.eq.s32 	%p23, %r118, %r215;
	selp.u32 	%r119, 1, 0, %p23;
	add.s32 	%r120, %r117, %r119;
	ld.global.u32 	%r121, [%rd22+56];
	setp.eq.s32 	%p24, %r121, %r215;
	selp.u32 	%r122, 1, 0, %p24;
	add.s32 	%r123, %r120, %r122;
	ld.global.u32 	%r124, [%rd22+60];
	setp.eq.s32 	%p25, %r124, %r215;
	selp.u32 	%r125, 1, 0, %p25;
	add.s32 	%r234, %r123, %r125;
	add.s32 	%r226, %r226, 16;
	add.s32 	%r217, %r217, 16;
	setp.eq.s32 	%p26, %r217, 0;
	@%p26 bra 	$L__BB1_51;
	bra.uni 	$L__BB1_50;
$L__BB1_51:
	setp.eq.s32 	%p27, %r10, 0;
	@%p27 bra 	$L__BB1_61;
	add.s32 	%r127, %r10, -1;
	setp.lt.u32 	%p28, %r127, 7;
	@%p28 bra 	$L__BB1_54;
	mul.wide.s32 	%rd23, %r226, 4;
	add.s64 	%rd24, %rd2, %rd23;
	ld.global.u32 	%r128, [%rd24];
	setp.eq.s32 	%p29, %r128, %r215;
	selp.u32 	%r129, 1, 0, %p29;
	add.s32 	%r130, %r234, %r129;
	ld.global.u32 	%r131, [%rd24+4];
	setp.eq.s32 	%p30, %r131, %r215;
	selp.u32 	%r132, 1, 0, %p30;
	add.s32 	%r133, %r130, %r132;
	ld.global.u32 	%r134, [%rd24+8];
	setp.eq.s32 	%p31, %r134, %r215;
	selp.u32 	%r135, 1, 0, %p31;
	add.s32 	%r136, %r133, %r135;
	ld.global.u32 	%r137, [%rd24+12];
	setp.eq.s32 	%p32, %r137, %r215;
	selp.u32 	%r138, 1, 0, %p32;
	add.s32 	%r139, %r136, %r138;
	ld.global.u32 	%r140, [%rd24+16];
	setp.eq.s32 	%p33, %r140, %r215;
	selp.u32 	%r141, 1, 0, %p33;
	add.s32 	%r142, %r139, %r141;
	ld.global.u32 	%r143, [%rd24+20];
	setp.eq.s32 	%p34, %r143, %r215;
	selp.u32 	%r144, 1, 0, %p34;
	add.s32 	%r145, %r142, %r144;
	ld.global.u32 	%r146, [%rd24+24];
	setp.eq.s32 	%p35, %r146, %r215;
	selp.u32 	%r147, 1, 0, %p35;
	add.s32 	%r148, %r145, %r147;
	ld.global.u32 	%r149, [%rd24+28];
	setp.eq.s32 	%p36, %r149, %r215;
	selp.u32 	%r150, 1, 0, %p36;
	add.s32 	%r234, %r148, %r150;
	add.s32 	%r226, %r226, 8;
$L__BB1_54:
	setp.eq.s32 	%p37, %r11, 0;
	@%p37 bra 	$L__BB1_61;
	add.s32 	%r152, %r11, -1;
	setp.lt.u32 	%p38, %r152, 3;
	@%p38 bra 	$L__BB1_57;
	mul.wide.s32 	%rd25, %r226, 4;
	add.s64 	%rd26, %rd2, %rd25;
	ld.global.u32 	%r153, [%rd26];
	setp.eq.s32 	%p39, %r153, %r215;
	selp.u32 	%r154, 1, 0, %p39;
	add.s32 	%r155, %r234, %r154;
	ld.global.u32 	%r156, [%rd26+4];
	setp.eq.s32 	%p40, %r156, %r215;
	selp.u32 	%r157, 1, 0, %p40;
	add.s32 	%r158, %r155, %r157;
	ld.global.u32 	%r159, [%rd26+8];
	setp.eq.s32 	%p41, %r159, %r215;
	selp.u32 	%r160, 1, 0, %p41;
	add.s32 	%r161, %r158, %r160;
	ld.global.u32 	%r162, [%rd26+12];
	setp.eq.s32 	%p42, %r162, %r215;
	selp.u32 	%r163, 1, 0, %p42;
	add.s32 	%r234, %r161, %r163;
	add.s32 	%r226, %r226, 4;
$L__BB1_57:
	setp.eq.s32 	%p43, %r12, 0;
	@%p43 bra 	$L__BB1_61;
	setp.eq.s32 	%p44, %r12, 1;
	mul.wide.s32 	%rd27, %r226, 4;
	add.s64 	%rd9, %rd2, %rd27;
	ld.global.u32 	%r164, [%rd9];
	setp.eq.s32 	%p45, %r164, %r215;
	selp.u32 	%r165, 1, 0, %p45;
	add.s32 	%r234, %r234, %r165;
	@%p44 bra 	$L__BB1_61;
	setp.eq.s32 	%p46, %r12, 2;
	ld.global.u32 	%r166, [%rd9+4];
	setp.eq.s32 	%p47, %r166, %r215;
	selp.u32 	%r167, 1, 0, %p47;
	add.s32 	%r234, %r234, %r167;
	@%p46 bra 	$L__BB1_61;
	ld.global.u32 	%r168, [%rd9+8];
	setp.eq.s32 	%p48, %r168, %r215;
	selp.u32 	%r169, 1, 0, %p48;
	add.s32 	%r234, %r234, %r169;
$L__BB1_61:
	add.s32 	%r170, %r215, %r6;
	mul.wide.u32 	%rd28, %r170, 4;
	add.s64 	%rd29, %rd5, %rd28;
	st.global.u32 	[%rd29], %r234;
	bra.uni 	$L__BB1_7;
$L__BB1_62:
	setp.ge.s32 	%p3, %r5, %r60;
	@%p3 bra 	$L__BB1_67;
	add.s32 	%r66, %r215, %r6;
	mul.wide.u32 	%rd16, %r66, 4;
	add.s64 	%rd10, %rd5, %rd16;
	mul.lo.s32 	%r54, %r66, %r60;
	mov.u32 	%r236, %r5;
$L__BB1_64:
	setp.ne.s32 	%p4, %r236, 0;
	@%p4 bra 	$L__BB1_66;
	mov.b32 	%r67, 0;
	st.global.u32 	[%rd10], %r67;
$L__BB1_66:
	add.s32 	%r68, %r236, %r54;
	mul.wide.s32 	%rd17, %r68, 8;
	add.s64 	%rd18, %rd4, %rd17;
	mov.b64 	%rd19, 0;
	st.global.u64 	[%rd18], %rd19;
	add.s64 	%rd20, %rd3, %rd17;
	st.global.u64 	[%rd20], %rd19;
	add.s32 	%r236, %r236, %r7;
	setp.lt.s32 	%p5, %r236, %r60;
	@%p5 bra 	$L__BB1_64;
$L__BB1_67:
	add.s32 	%r215, %r215, %r8;
	setp.lt.s32 	%p6, %r215, %r59;
	@%p6 bra 	$L__BB1_62;
$L__BB1_68:
	ret;

}
	// .globl	_Z4map3iPdS_iPiS0_S_S_S0_S_S_i
.visible .entry _Z4map3iPdS_iPiS0_S_S_S0_S_S_i(
	.param .u32 _Z4map3iPdS_iPiS0_S_S_S0_S_S_i_param_0,
	.param .u64 .ptr .align 1 _Z4map3iPdS_iPiS0_S_S_S0_S_S_i_param_1,
	.param .u64 .ptr .align 1 _Z4map3iPdS_iPiS0_S_S_S0_S_S_i_param_2,
	.param .u32 _Z4map3iPdS_iPiS0_S_S_S0_S_S_i_param_3,
	.param .u64 .ptr .align 1 _Z4map3iPdS_iPiS0_S_S_S0_S_S_i_param_4,
	.param .u64 .ptr .align 1 _Z4map3iPdS_iPiS0_S_S_S0_S_S_i_param_5,
	.param .u64 .ptr .align 1 _Z4map3iPdS_iPiS0_S_S_S0_S_S_i_param_6,
	.param .u64 .ptr .align 1 _Z4map3iPdS_iPiS0_S_S_S0_S_S_i_param_7,
	.param .u64 .ptr .align 1 _Z4map3iPdS_iPiS0_S_S_S0_S_S_i_param_8,
	.param .u64 .ptr .align 1 _Z4map3iPdS_iPiS0_S_S_S0_S_S_i_param_9,
	.param .u64 .ptr .align 1 _Z4map3iPdS_iPiS0_S_S_S0_S_S_i_param_10,
	.param .u32 _Z4map3iPdS_iPiS0_S_S_S0_S_S_i_param_11
)
{
	.reg .pred 	%p<10>;
	.reg .b32 	%r<25>;
	.reg .b64 	%rd<33>;
	.reg .b64 	%fd<7>;

	ld.param.u32 	%r17, [_Z4map3iPdS_iPiS0_S_S_S0_S_S_i_param_3];
	ld.param.u64 	%rd16, [_Z4map3iPdS_iPiS0_S_S_S0_S_S_i_param_5];
	ld.param.u64 	%rd21, [_Z4map3iPdS_iPiS0_S_S_S0_S_S_i_param_6];
	ld.param.u64 	%rd17, [_Z4map3iPdS_iPiS0_S_S_S0_S_S_i_param_7];
	ld.param.u64 	%rd19, [_Z4map3iPdS_iPiS0_S_S_S0_S_S_i_param_9];
	ld.param.u64 	%rd20, [_Z4map3iPdS_iPiS0_S_S_S0_S_S_i_param_10];
	ld.param.u32 	%r18, [_Z4map3iPdS_iPiS0_S_S_S0_S_S_i_param_11];
	cvta.to.global.u64 	%rd1, %rd21;
	mov.u32 	%r21, %tid.y;
	setp.ge.s32 	%p1, %r21, %r17;
	@%p1 bra 	$L__BB2_13;
	mov.u32 	%r2, %tid.x;
	mul.lo.s32 	%r3, %r17, 450;
	mul.lo.s32 	%r4, %r18, %r17;
	mul.lo.s32 	%r5, %r4, 450;
	mul.wide.s32 	%rd22, %r5, 8;
	add.s64 	%rd2, %rd1, %rd22;
	mov.u32 	%r6, %ntid.x;
	cvta.to.global.u64 	%rd3, %rd19;
	cvta.to.global.u64 	%rd4, %rd17;
	cvta.to.global.u64 	%rd5, %rd20;
	cvta.to.global.u64 	%rd6, %rd16;
$L__BB2_2:
	setp.ge.s32 	%p2, %r2, %r18;
	@%p2 bra 	$L__BB2_12;
	ld.param.u64 	%rd30, [_Z4map3iPdS_iPiS0_S_S_S0_S_S_i_param_8];
	cvta.to.global.u64 	%rd23, %rd30;
	mul.wide.s32 	%rd24, %r21, 4;
	add.s64 	%rd7, %rd23, %rd24;
	mul.lo.s32 	%r8, %r21, %r17;
	mul.wide.s32 	%rd25, %r8, 8;
	add.s64 	%rd8, %rd3, %rd25;
	add.s64 	%rd9, %rd5, %rd25;
	mov.u32 	%r22, %r2;
$L__BB2_4:
	setp.ne.s32 	%p3, %r22, 0;
	@%p3 bra 	$L__BB2_11;
	setp.ge.s32 	%p4, %r21, %r3;
	@%p4 bra 	$L__BB2_8;
	ld.global.u32 	%r23, [%rd7];
	mov.u32 	%r24, %r21;
$L__BB2_7:
	mul.wide.s32 	%rd26, %r24, 4;
	add.s64 	%rd27, %rd6, %rd26;
	ld.global.u32 	%r19, [%rd27];
	add.s32 	%r23, %r23, %r19;
	st.global.u32 	[%rd7], %r23;
	add.s32 	%r24, %r24, %r17;
	setp.lt.s32 	%p5, %r24, %r3;
	@%p5 bra 	$L__BB2_7;
$L__BB2_8:
	setp.ge.s32 	%p6, %r8, %r5;
	@%p6 bra 	$L__BB2_11;
	mul.wide.s32 	%rd28, %r8, 8;
	add.s64 	%rd32, %rd1, %rd28;
	add.s64 	%rd31, %rd4, %rd28;
$L__BB2_10:
	ld.global.f64 	%fd1, [%rd32];
	ld.global.f64 	%fd2, [%rd8];
	add.f64 	%fd3, %fd1, %fd2;
	st.global.f64 	[%rd8], %fd3;
	ld.global.f64 	%fd4, [%rd31];
	ld.global.f64 	%fd5, [%rd9];
	add.f64 	%fd6, %fd4, %fd5;
	st.global.f64 	[%rd9], %fd6;
	mul.wide.s32 	%rd29, %r4, 8;
	add.s64 	%rd32, %rd32, %rd29;
	add.s64 	%rd31, %rd31, %rd29;
	setp.lt.u64 	%p7, %rd32, %rd2;
	@%p7 bra 	$L__BB2_10;
$L__BB2_11:
	add.s32 	%r22, %r22, %r6;
	setp.lt.s32 	%p8, %r22, %r18;
	@%p8 bra 	$L__BB2_4;
$L__BB2_12:
	mov.u32 	%r20, %ntid.y;
	add.s32 	%r21, %r21, %r20;
	setp.lt.s32 	%p9, %r21, %r17;
	@%p9 bra 	$L__BB2_2;
$L__BB2_13:
	ret;

}


// ===== COMPILED SASS (sm_100) =====

	.target	sm_100

	.elftype	@"ET_EXEC"


//--------------------- .note.nv.tkinfo           --------------------------
	.section	.note.nv.tkinfo,"",@"SHT_NOTE"
	.sectionflags	@"SHF_NOTE_NV_TKINFO"
	.tkinfo
        /*0018*/ 	.word	0x00000002
        /*0030*/ 	.string	""
        /*0030*/ 	.string	"ptxas"
        /*0030*/ 	.string	"Cuda compilation tools, release 13.0, V13.0.88"
        /*0030*/ 	.string	"Build cuda_13.0.r13.0/compiler.36424714_0"
        /*0030*/ 	.string	"-arch sm_100 -m 64 "



//--------------------- .note.nv.cuinfo           --------------------------
	.section	.note.nv.cuinfo,"",@"SHT_NOTE"
	.sectionflags	@"SHF_NOTE_NV_CUINFO"
        /*0018*/ 	.short	0x0002
        /*001a*/ 	.short	0x0064
        /*001c*/ 	.short	0x0082
	.zero		2


//--------------------- .nv.info                  --------------------------
	.section	.nv.info,"",@"SHT_CUDA_INFO"
	.align	4


	//----- nvinfo : EIATTR_REGCOUNT
	.align		4
        /*0000*/ 	.byte	0x04, 0x2f
        /*0002*/ 	.short	(.L_10 - .L_9)
	.align		4
.L_9:
        /*0004*/ 	.word	index@(_Z3mapiPdS_iPiS0_i)
        /*0008*/ 	.word	0x00000020


	//----- nvinfo : EIATTR_FRAME_SIZE
	.align		4
.L_10:
        /*000c*/ 	.byte	0x04, 0x11
        /*000e*/ 	.short	(.L_12 - .L_11)
	.align		4
.L_11:
        /*0010*/ 	.word	index@(_Z3mapiPdS_iPiS0_i)
        /*0014*/ 	.word	0x00000000


	//----- nvinfo : EIATTR_REGCOUNT
	.align		4
.L_12:
        /*0018*/ 	.byte	0x04, 0x2f
        /*001a*/ 	.short	(.L_14 - .L_13)
	.align		4
.L_13:
        /*001c*/ 	.word	index@(_Z4map2iPdS_iPiS0_S_S_i)
        /*0020*/ 	.word	0x00000020


	//----- nvinfo : EIATTR_FRAME_SIZE
	.align		4
.L_14:
        /*0024*/ 	.byte	0x04, 0x11
        /*0026*/ 	.short	(.L_16 - .L_15)
	.align		4
.L_15:
        /*0028*/ 	.word	index@(_Z4map2iPdS_iPiS0_S_S_i)
        /*002c*/ 	.word	0x00000000


	//----- nvinfo : EIATTR_REGCOUNT
	.align		4
.L_16:
        /*0030*/ 	.byte	0x04, 0x2f
        /*0032*/ 	.short	(.L_18 - .L_17)
	.align		4
.L_17:
        /*0034*/ 	.word	index@(_Z4map3iPdS_iPiS0_S_S_S0_S_S_i)
        /*0038*/ 	.word	0x0000001c


	//----- nvinfo : EIATTR_FRAME_SIZE
	.align		4
.L_18:
        /*003c*/ 	.byte	0x04, 0x11
        /*003e*/ 	.short	(.L_20 - .L_19)
	.align		4
.L_19:
        /*0040*/ 	.word	index@(_Z4map3iPdS_iPiS0_S_S_S0_S_S_i)
        /*0044*/ 	.word	0x00000000


	//----- nvinfo : EIATTR_MIN_STACK_SIZE
	.align		4
.L_20:
        /*0048*/ 	.byte	0x04, 0x12
        /*004a*/ 	.short	(.L_22 - .L_21)
	.align		4
.L_21:
        /*004c*/ 	.word	index@(_Z4map3iPdS_iPiS0_S_S_S0_S_S_i)
        /*0050*/ 	.word	0x00000000


	//----- nvinfo : EIATTR_MIN_STACK_SIZE
	.align		4
.L_22:
        /*0054*/ 	.byte	0x04, 0x12
        /*0056*/ 	.short	(.L_24 - .L_23)
	.align		4
.L_23:
        /*0058*/ 	.word	index@(_Z4map2iPdS_iPiS0_S_S_i)
        /*005c*/ 	.word	0x00000000


	//----- nvinfo : EIATTR_MIN_STACK_SIZE
	.align		4
.L_24:
        /*0060*/ 	.byte	0x04, 0x12
        /*0062*/ 	.short	(.L_26 - .L_25)
	.align		4
.L_25:
        /*0064*/ 	.word	index@(_Z3mapiPdS_iPiS0_i)
        /*0068*/ 	.word	0x00000000
.L_26:


//--------------------- .nv.compat                --------------------------
	.section	.nv.compat,"",@"SHT_CUDA_COMPAT_INFO"
	.align	4
        /*0000*/ 	.byte	0x02, 0x09, 0x00, 0x00, 0x02, 0x02, 0x01, 0x00, 0x02, 0x05, 0x05, 0x00, 0x03, 0x07, 0x01, 0x01
        /*0010*/ 	.byte	0x02, 0x03, 0x00, 0x00, 0x02, 0x06, 0x01, 0x00, 0x04, 0x0b, 0x08, 0x00, 0x01, 0x00, 0x00, 0x00
        /*0020*/ 	.byte	0x00, 0x00, 0x00, 0x00


//--------------------- .nv.info._Z4map3iPdS_iPiS0_S_S_S0_S_S_i --------------------------
	.section	.nv.info._Z4map3iPdS_iPiS0_S_S_S0_S_S_i,"",@"SHT_CUDA_INFO"
	.sectionflags	@""
	.align	4


	//----- nvinfo : EIATTR_CUDA_API_VERSION
	.align		4
        /*0000*/ 	.byte	0x04, 0x37
        /*0002*/ 	.short	(.L_28 - .L_27)
.L_27:
        /*0004*/ 	.word	0x00000082


	//----- nvinfo : EIATTR_KPARAM_INFO
	.align		4
.L_28:
        /*0008*/ 	.byte	0x04, 0x17
        /*000a*/ 	.short	(.L_30 - .L_29)
.L_29:
        /*000c*/ 	.word	0x00000000
        /*0010*/ 	.short	0x000b
        /*0012*/ 	.short	0x0058
        /*0014*/ 	.byte	0x00, 0xf0, 0x11, 0x00


	//----- nvinfo : EIATTR_KPARAM_INFO
	.align		4
.L_30:
        /*0018*/ 	.byte	0x04, 0x17
        /*001a*/ 	.short	(.L_32 - .L_31)
.L_31:
        /*001c*/ 	.word	0x00000000
        /*0020*/ 	.short	0x000a
        /*0022*/ 	.short	0x0050
        /*0024*/ 	.byte	0x00, 0xf5, 0x21, 0x00


	//----- nvinfo : EIATTR_KPARAM_INFO
	.align		4
.L_32:
        /*0028*/ 	.byte	0x04, 0x17
        /*002a*/ 	.short	(.L_34 - .L_33)
.L_33:
        /*002c*/ 	.word	0x00000000
        /*0030*/ 	.short	0x0009
        /*0032*/ 	.short	0x0048
        /*0034*/ 	.byte	0x00, 0xf5, 0x21, 0x00


	//----- nvinfo : EIATTR_KPARAM_INFO
	.align		4
.L_34:
        /*0038*/ 	.byte	0x04, 0x17
        /*003a*/ 	.short	(.L_36 - .L_35)
.L_35:
        /*003c*/ 	.word	0x00000000
        /*0040*/ 	.short	0x0008
        /*0042*/ 	.short	0x0040
        /*0044*/ 	.byte	0x00, 0xf5, 0x21, 0x00


	//----- nvinfo : EIATTR_KPARAM_INFO
	.align		4
.L_36:
        /*0048*/ 	.byte	0x04, 0x17
        /*004a*/ 	.short	(.L_38 - .L_37)
.L_37:
        /*004c*/ 	.word	0x00000000
        /*0050*/ 	.short	0x0007
        /*0052*/ 	.short	0x0038
        /*0054*/ 	.byte	0x00, 0xf5, 0x21, 0x00


	//----- nvinfo : EIATTR_KPARAM_INFO
	.align		4
.L_38:
        /*0058*/ 	.byte	0x04, 0x17
        /*005a*/ 	.short	(.L_40 - .L_39)
.L_39:
        /*005c*/ 	.word	0x00000000
        /*0060*/ 	.short	0x0006
        /*0062*/ 	.short	0x0030
        /*0064*/ 	.byte	0x00, 0xf5, 0x21, 0x00


	//----- nvinfo : EIATTR_KPARAM_INFO
	.align		4
.L_40:
        /*0068*/ 	.byte	0x04, 0x17
        /*006a*/ 	.short	(.L_42 - .L_41)
.L_41:
        /*006c*/ 	.word	0x00000000
        /*0070*/ 	.short	0x0005
        /*0072*/ 	.short	0x0028
        /*0074*/ 	.byte	0x00, 0xf5, 0x21, 0x00


	//----- nvinfo : EIATTR_KPARAM_INFO
	.align		4
.L_42:
        /*0078*/ 	.byte	0x04, 0x17
        /*007a*/ 	.short	(.L_44 - .L_43)
.L_43:
        /*007c*/ 	.word	0x00000000
        /*0080*/ 	.short	0x0004
        /*0082*/ 	.short	0x0020
        /*0084*/ 	.byte	0x00, 0xf5, 0x21, 0x00


	//----- nvinfo : EIATTR_KPARAM_INFO
	.align		4
.L_44:
        /*0088*/ 	.byte	0x04, 0x17
        /*008a*/ 	.short	(.L_46 - .L_45)
.L_45:
        /*008c*/ 	.word	0x00000000
        /*0090*/ 	.short	0x0003
        /*0092*/ 	.short	0x0018
        /*0094*/ 	.byte	0x00, 0xf0, 0x11, 0x00


	//----- nvinfo : EIATTR_KPARAM_INFO
	.align		4
.L_46:
        /*0098*/ 	.byte	0x04, 0x17
        /*009a*/ 	.short	(.L_48 - .L_47)
.L_47:
        /*009c*/ 	.word	0x00000000
        /*00a0*/ 	.short	0x0002
        /*00a2*/ 	.short	0x0010
        /*00a4*/ 	.byte	0x00, 0xf5, 0x21, 0x00


	//----- nvinfo : EIATTR_KPARAM_INFO
	.align		4
.L_48:
        /*00a8*/ 	.byte	0x04, 0x17
        /*00aa*/ 	.short	(.L_50 - .L_49)
.L_49:
        /*00ac*/ 	.word	0x00000000
        /*00b0*/ 	.short	0x0001
        /*00b2*/ 	.short	0x0008
        /*00b4*/ 	.byte	0x00, 0xf5, 0x21, 0x00


	//----- nvinfo : EIATTR_KPARAM_INFO
	.align		4
.L_50:
        /*00b8*/ 	.byte	0x04, 0x17
        /*00ba*/ 	.short	(.L_52 - .L_51)
.L_51:
        /*00bc*/ 	.word	0x00000000
        /*00c0*/ 	.short	0x0000
        /*00c2*/ 	.short	0x0000
        /*00c4*/ 	.byte	0x00, 0xf0, 0x11, 0x00


	//----- nvinfo : EIATTR_SPARSE_MMA_MASK
	.align		4
.L_52:
        /*00c8*/ 	.byte	0x03, 0x50
        /*00ca*/ 	.short	0x0000


	//----- nvinfo : EIATTR_MAXREG_COUNT
	.align		4
        /*00cc*/ 	.byte	0x03, 0x1b
        /*00ce*/ 	.short	0x00ff


	//----- nvinfo : EIATTR_MERCURY_ISA_VERSION
	.align		4
        /*00d0*/ 	.byte	0x03, 0x5f
        /*00d2*/ 	.short	0x0101


	//----- nvinfo : EIATTR_VRC_CTA_INIT_COUNT
	.align		4
        /*00d4*/ 	.byte	0x02, 0x4a
	.zero		1
	.zero		1


	//----- nvinfo : EIATTR_EXIT_INSTR_OFFSETS
	.align		4
        /*00d8*/ 	.byte	0x04, 0x1c
        /*00da*/ 	.short	(.L_54 - .L_53)


	//   ....[0]....
.L_53:
        /*00dc*/ 	.word	0x00000040


	//   ....[1]....
        /*00e0*/ 	.word	0x000004b0


	//----- nvinfo : EIATTR_CRS_STACK_SIZE
	.align		4
.L_54:
        /*00e4*/ 	.byte	0x04, 0x1e
        /*00e6*/ 	.short	(.L_56 - .L_55)
.L_55:
        /*00e8*/ 	.word	0x00000000


	//----- nvinfo : EIATTR_CBANK_PARAM_SIZE
	.align		4
.L_56:
        /*00ec*/ 	.byte	0x03, 0x19
        /*00ee*/ 	.short	0x005c


	//----- nvinfo : EIATTR_PARAM_CBANK
	.align		4
        /*00f0*/ 	.byte	0x04, 0x0a
        /*00f2*/ 	.short	(.L_58 - .L_57)
	.align		4
.L_57:
        /*00f4*/ 	.word	index@(.nv.constant0._Z4map3iPdS_iPiS0_S_S_S0_S_S_i)
        /*00f8*/ 	.short	0x0380
        /*00fa*/ 	.short	0x005c


	//----- nvinfo : EIATTR_SW_WAR
	.align		4
.L_58:
        /*00fc*/ 	.byte	0x04, 0x36
        /*00fe*/ 	.short	(.L_60 - .L_59)
.L_59:
        /*0100*/ 	.word	0x00000008
.L_60:


//--------------------- .nv.info._Z4map2iPdS_iPiS0_S_S_i --------------------------
	.section	.nv.info._Z4map2iPdS_iPiS0_S_S_i,"",@"SHT_CUDA_INFO"
	.sectionflags	@""
	.align	4


	//----- nvinfo : EIATTR_CUDA_API_VERSION
	.align		4
        /*0000*/ 	.byte	0x04, 0x37
        /*0002*/ 	.short	(.L_62 - .L_61)
.L_61:
        /*0004*/ 	.word	0x00000082


	//----- nvinfo : EIATTR_KPARAM_INFO
	.align		4
.L_62:
        /*0008*/ 	.byte	0x04, 0x17
        /*000a*/ 	.short	(.L_64 - .L_63)
.L_63:
        /*000c*/ 	.word	0x00000000
        /*0010*/ 	.short	0x0008
        /*0012*/ 	.short	0x0040
        /*0014*/ 	.byte	0x00, 0xf0, 0x11, 0x00


	//----- nvinfo : EIATTR_KPARAM_INFO
	.align		4
.L_64:
        /*0018*/ 	.byte	0x04, 0x17
        /*001a*/ 	.short	(.L_66 - .L_65)
.L_65:
        /*001c*/ 	.word	0x00000000
        /*0020*/ 	.short	0x0007
        /*0022*/ 	.short	0x0038
        /*0024*/ 	.byte	0x00, 0xf5, 0x21, 0x00


	//----- nvinfo : EIATTR_KPARAM_INFO
	.align		4
.L_66:
        /*0028*/ 	.byte	0x04, 0x17
        /*002a*/ 	.short	(.L_68 - .L_67)
.L_67:
        /*002c*/ 	.word	0x00000000
        /*0030*/ 	.short	0x0006
        /*0032*/ 	.short	0x0030
        /*0034*/ 	.byte	0x00, 0xf5, 0x21, 0x00


	//----- nvinfo : EIATTR_KPARAM_INFO
	.align		4
.L_68:
        /*0038*/ 	.byte	0x04, 0x17
        /*003a*/ 	.short	(.L_70 - .L_69)
.L_69:
        /*003c*/ 	.word	0x00000000
        /*0040*/ 	.short	0x0005
        /*0042*/ 	.short	0x0028
        /*0044*/ 	.byte	0x00, 0xf5, 0x21, 0x00


	//----- nvinfo : EIATTR_KPARAM_INFO
	.align		4
.L_70:
        /*0048*/ 	.byte	0x04, 0x17
        /*004a*/ 	.short	(.L_72 - .L_71)
.L_71:
        /*004c*/ 	.word	0x00000000
        /*0050*/ 	.short	0x0004
        /*0052*/ 	.short	0x0020
        /*0054*/ 	.byte	0x00, 0xf5, 0x21, 0x00


	//----- nvinfo : EIATTR_KPARAM_INFO
	.align		4
.L_72:
        /*0058*/ 	.byte	0x04, 0x17
        /*005a*/ 	.short	(.L_74 - .L_73)
.L_73:
        /*005c*/ 	.word	0x00000000
        /*0060*/ 	.short	0x0003
        /*0062*/ 	.short	0x0018
        /*0064*/ 	.byte	0x00, 0xf0, 0x11, 0x00


	//----- nvinfo : EIATTR_KPARAM_INFO
	.align		4
.L_74:
        /*0068*/ 	.byte	0x04, 0x17
        /*006a*/ 	.short	(.L_76 - .L_75)
.L_75:
        /*006c*/ 	.word	0x00000000
        /*0070*/ 	.short	0x0002
        /*0072*/ 	.short	0x0010
        /*0074*/ 	.byte	0x00, 0xf5, 0x21, 0x00


	//----- nvinfo : EIATTR_KPARAM_INFO
	.align		4
.L_76:
        /*0078*/ 	.byte	0x04, 0x17
        /*007a*/ 	.short	(.L_78 - .L_77)
.L_77:
        /*007c*/ 	.word	0x00000000
        /*0080*/ 	.short	0x0001
        /*0082*/ 	.short	0x0008
        /*0084*/ 	.byte	0x00, 0xf5, 0x21, 0x00


	//----- nvinfo : EIATTR_KPARAM_INFO
	.align		4
.L_78:
        /*0088*/ 	.byte	0x04, 0x17
        /*008a*/ 	.short	(.L_80 - .L_79)
.L_79:
        /*008c*/ 	.word	0x00000000
        /*0090*/ 	.short	0x0000
        /*0092*/ 	.short	0x0000
        /*0094*/ 	.byte	0x00, 0xf0, 0x11, 0x00


	//----- nvinfo : EIATTR_SPARSE_MMA_MASK
	.align		4
.L_80:
        /*0098*/ 	.byte	0x03, 0x50
        /*009a*/ 	.short	0x0000


	//----- nvinfo : EIATTR_MAXREG_COUNT
	.align		4
        /*009c*/ 	.byte	0x03, 0x1b
        /*009e*/ 	.short	0x00ff


	//----- nvinfo : EIATTR_MERCURY_ISA_VERSION
	.align		4
        /*00a0*/ 	.byte	0x03, 0x5f
        /*00a2*/ 	.short	0x0101


	//----- nvinfo : EIATTR_VRC_CTA_INIT_COUNT
	.align		4
        /*00a4*/ 	.byte	0x02, 0x4a
	.zero		1
	.zero		1


	//----- nvinfo : EIATTR_EXIT_INSTR_OFFSETS
	.align		4
        /*00a8*/ 	.byte	0x04, 0x1c
        /*00aa*/ 	.short	(.L_82 - .L_81)


	//   ....[0]....
.L_81:
        /*00ac*/ 	.word	0x00000050


	//   ....[1]....
        /*00b0*/ 	.word	0x000002e0


	//   ....[2]....
        /*00b4*/ 	.word	0x00001b30


	//----- nvinfo : EIATTR_CRS_STACK_SIZE
	.align		4
.L_82:
        /*00b8*/ 	.byte	0x04, 0x1e
        /*00ba*/ 	.short	(.L_84 - .L_83)
.L_83:
        /*00bc*/ 	.word	0x00000000


	//----- nvinfo : EIATTR_CBANK_PARAM_SIZE
	.align		4
.L_84:
        /*00c0*/ 	.byte	0x03, 0x19
        /*00c2*/ 	.short	0x0044


	//----- nvinfo : EIATTR_PARAM_CBANK
	.align		4
        /*00c4*/ 	.byte	0x04, 0x0a
        /*00c6*/ 	.short	(.L_86 - .L_85)
	.align		4
.L_85:
        /*00c8*/ 	.word	index@(.nv.constant0._Z4map2iPdS_iPiS0_S_S_i)
        /*00cc*/ 	.short	0x0380
        /*00ce*/ 	.short	0x0044


	//----- nvinfo : EIATTR_SW_WAR
	.align		4
.L_86:
        /*00d0*/ 	.byte	0x04, 0x36
        /*00d2*/ 	.short	(.L_88 - .L_87)
.L_87:
        /*00d4*/ 	.word	0x00000008
.L_88:


//--------------------- .nv.info._Z3mapiPdS_iPiS0_i --------------------------
	.section	.nv.info._Z3mapiPdS_iPiS0_i,"",@"SHT_CUDA_INFO"
	.sectionflags	@""
	.align	4


	//----- nvinfo : EIATTR_CUDA_API_VERSION
	.align		4
        /*0000*/ 	.byte	0x04, 0x37
        /*0002*/ 	.short	(.L_90 - .L_89)
.L_89:
        /*0004*/ 	.word	0x00000082


	//----- nvinfo : EIATTR_KPARAM_INFO
	.align		4
.L_90:
        /*0008*/ 	.byte	0x04, 0x17
        /*000a*/ 	.short	(.L_92 - .L_91)
.L_91:
        /*000c*/ 	.word	0x00000000
        /*0010*/ 	.short	0x0006
        /*0012*/ 	.short	0x0030
        /*0014*/ 	.byte	0x00, 0xf0, 0x11, 0x00


	//----- nvinfo : EIATTR_KPARAM_INFO
	.align		4
.L_92:
        /*0018*/ 	.byte	0x04, 0x17
        /*001a*/ 	.short	(.L_94 - .L_93)
.L_93:
        /*001c*/ 	.word	0x00000000
        /*0020*/ 	.short	0x0005
        /*0022*/ 	.short	0x0028
        /*0024*/ 	.byte	0x00, 0xf5, 0x21, 0x00


	//----- nvinfo : EIATTR_KPARAM_INFO
	.align		4
.L_94:
        /*0028*/ 	.byte	0x04, 0x17
        /*002a*/ 	.short	(.L_96 - .L_95)
.L_95:
        /*002c*/ 	.word	0x00000000
        /*0030*/ 	.short	0x0004
        /*0032*/ 	.short	0x0020
        /*0034*/ 	.byte	0x00, 0xf5, 0x21, 0x00


	//----- nvinfo : EIATTR_KPARAM_INFO
	.align		4
.L_96:
        /*0038*/ 	.byte	0x04, 0x17
        /*003a*/ 	.short	(.L_98 - .L_97)
.L_97:
        /*003c*/ 	.word	0x00000000
        /*0040*/ 	.short	0x0003
        /*0042*/ 	.short	0x0018
        /*0044*/ 	.byte	0x00, 0xf0, 0x11, 0x00


	//----- nvinfo : EIATTR_KPARAM_INFO
	.align		4
.L_98:
        /*0048*/ 	.byte	0x04, 0x17
        /*004a*/ 	.short	(.L_100 - .L_99)
.L_99:
        /*004c*/ 	.word	0x00000000
        /*0050*/ 	.short	0x0002
        /*0052*/ 	.short	0x0010
        /*0054*/ 	.byte	0x00, 0xf5, 0x21, 0x00


	//----- nvinfo : EIATTR_KPARAM_INFO
	.align		4
.L_100:
        /*0058*/ 	.byte	0x04, 0x17
        /*005a*/ 	.short	(.L_102 - .L_101)
.L_101:
        /*005c*/ 	.word	0x00000000
        /*0060*/ 	.short	0x0001
        /*0062*/ 	.short	0x0008
        /*0064*/ 	.byte	0x00, 0xf5, 0x21, 0x00


	//----- nvinfo : EIATTR_KPARAM_INFO
	.align		4
.L_102:
        /*0068*/ 	.byte	0x04, 0x17
        /*006a*/ 	.short	(.L_104 - .L_103)
.L_103:
        /*006c*/ 	.word	0x00000000
        /*0070*/ 	.short	0x0000
        /*0072*/ 	.short	0x0000
        /*0074*/ 	.byte	0x00, 0xf0, 0x11, 0x00


	//----- nvinfo : EIATTR_SPARSE_MMA_MASK
	.align		4
.L_104:
        /*0078*/ 	.byte	0x03, 0x50
        /*007a*/ 	.short	0x0000


	//----- nvinfo : EIATTR_MAXREG_COUNT
	.align		4
        /*007c*/ 	.byte	0x03, 0x1b
        /*007e*/ 	.short	0x00ff


	//----- nvinfo : EIATTR_MERCURY_ISA_VERSION
	.align		4
        /*0080*/ 	.byte	0x03, 0x5f
        /*0082*/ 	.short	0x0101


	//----- nvinfo : EIATTR_VRC_CTA_INIT_COUNT
	.align		4
        /*0084*/ 	.byte	0x02, 0x4a
	.zero		1
	.zero		1


	//----- nvinfo : EIATTR_EXIT_INSTR_OFFSETS
	.align		4
        /*0088*/ 	.byte	0x04, 0x1c
        /*008a*/ 	.short	(.L_106 - .L_105)


	//   ....[0]....
.L_105:
        /*008c*/ 	.word	0x00000070


	//   ....[1]....
        /*0090*/ 	.word	0x00000e90


	//----- nvinfo : EIATTR_CBANK_PARAM_SIZE
	.align		4
.L_106:
        /*0094*/ 	.byte	0x03, 0x19
        /*0096*/ 	.short	0x0034


	//----- nvinfo : EIATTR_PARAM_CBANK
	.align		4
        /*0098*/ 	.byte	0x04, 0x0a
        /*009a*/ 	.short	(.L_108 - .L_107)
	.align		4
.L_107:
        /*009c*/ 	.word	index@(.nv.constant0._Z3mapiPdS_iPiS0_i)
        /*00a0*/ 	.short	0x0380
        /*00a2*/ 	.short	0x0034


	//----- nvinfo : EIATTR_SW_WAR
	.align		4
.L_108:
        /*00a4*/ 	.byte	0x04, 0x36
        /*00a6*/ 	.short	(.L_110 - .L_109)
.L_109:
        /*00a8*/ 	.word	0x00000008
.L_110:


//--------------------- .nv.callgraph             --------------------------
	.section	.nv.callgraph,"",@"SHT_CUDA_CALLGRAPH"
	.align	4
	.sectionentsize	8
	.align		4
        /*0000*/ 	.word	0x00000000
	.align		4
        /*0004*/ 	.word	0xffffffff
	.align		4
        /*0008*/ 	.word	0x00000000
	.align		4
        /*000c*/ 	.word	0xfffffffe
	.align		4
        /*0010*/ 	.word	0x00000000
	.align		4
        /*0014*/ 	.word	0xfffffffd
	.align		4
        /*0018*/ 	.word	0x00000000
	.align		4
        /*001c*/ 	.word	0xfffffffc


//--------------------- .nv.constant4             --------------------------
	.section	.nv.constant4,"a",@progbits
	.align	8
	.align		8
.nv.constant4:
        /*0000*/ 	.dword	precalc_xorwow_matrix
	.align		8
        /*0008*/ 	.dword	precalc_xorwow_offset_matrix
	.align		8
        /*0010*/ 	.dword	mrg32k3aM1
	.align		8
        /*0018*/ 	.dword	mrg32k3aM2
	.align		8
        /*0020*/ 	.dword	mrg32k3aM1SubSeq
	.align		8
        /*0028*/ 	.dword	mrg32k3aM2SubSeq
	.align		8
        /*0030*/ 	.dword	mrg32k3aM1Seq
	.align		8
        /*0038*/ 	.dword	mrg32k3aM2Seq


//--------------------- .nv.constant3             --------------------------
	.section	.nv.constant3,"a",@progbits
	.align	8
.nv.constant3:
	.type		__cr_lgamma_table,@object
	.size		__cr_lgamma_table,(.L_8 - __cr_lgamma_table)
__cr_lgamma_table:
        /*0000*/ 	.byte	0x00, 0x00, 0x00, 0x00, 0x00, 0x00, 0x00, 0x00, 0x00, 0x00, 0x00, 0x00, 0x00, 0x00, 0x00, 0x00
        /*0010*/ 	.byte	0xef, 0x39, 0xfa, 0xfe, 0x42, 0x2e, 0xe6, 0x3f, 0x02, 0x20, 0x2a, 0xfa, 0x0b, 0xab, 0xfc, 0x3f
        /*0020*/ 	.byte	0xf9, 0x2c, 0x92, 0x7c, 0xa7, 0x6c, 0x09, 0x40, 0xc9, 0x79, 0x44, 0x3c, 0x64, 0x26, 0x13, 0x40
        /*0030*/ 	.byte	0xca, 0x01, 0xcf, 0x3a, 0x27, 0x51, 0x1a, 0x40, 0x30, 0xcc, 0x2d, 0xf3, 0xe1, 0x0c, 0x21, 0x40
        /*0040*/ 	.byte	0x0d, 0xb7, 0xfc, 0x82, 0x8e, 0x35, 0x25, 0x40
.L_8:


//--------------------- .text._Z4map3iPdS_iPiS0_S_S_S0_S_S_i --------------------------
	.section	.text._Z4map3iPdS_iPiS0_S_S_S0_S_S_i,"ax",@progbits
	.align	128
        .global         _Z4map3iPdS_iPiS0_S_S_S0_S_S_i
        .type           _Z4map3iPdS_iPiS0_S_S_S0_S_S_i,@function
        .size           _Z4map3iPdS_iPiS0_S_S_S0_S_S_i,(.L_x_49 - _Z4map3iPdS_iPiS0_S_S_S0_S_S_i)
        .other          _Z4map3iPdS_iPiS0_S_S_S0_S_S_i,@"STO_CUDA_ENTRY STV_DEFAULT"
_Z4map3iPdS_iPiS0_S_S_S0_S_S_i:
.text._Z4map3iPdS_iPiS0_S_S_S0_S_S_i:
[----:B------:R-:W-:Y:S01]  /*0000*/  LDC R1, c[0x0][0x37c] ;  /* 0x0000df00ff017b82 */ /* 0x000fe20000000800 */
[----:B------:R-:W0:Y:S01]  /*0010*/  S2R R16, SR_TID.Y ;  /* 0x0000000000107919 */ /* 0x000e220000002200 */
[----:B------:R-:W0:Y:S02]  /*0020*/  LDCU UR4, c[0x0][0x398] ;  /* 0x00007300ff0477ac */ /* 0x000e240008000800 */
[----:B0-----:R-:W-:-:S13]  /*0030*/  ISETP.GE.AND P0, PT, R16, UR4, PT ;  /* 0x0000000410007c0c */ /* 0x001fda000bf06270 */
[----:B------:R-:W-:Y:S05]  /*0040*/  @P0 EXIT ;  /* 0x000000000000094d */ /* 0x000fea0003800000 */
[----:B------:R-:W0:Y:S01]  /*0050*/  LDC R15, c[0x0][0x3d8] ;  /* 0x0000f600ff0f7b82 */ /* 0x000e220000000800 */
[----:B------:R-:W1:Y:S01]  /*0060*/  S2R R0, SR_TID.X ;  /* 0x0000000000007919 */ /* 0x000e620000002100 */
[----:B------:R-:W2:Y:S01]  /*0070*/  LDCU UR5, c[0x0][0x360] ;  /* 0x00006c00ff0577ac */ /* 0x000ea20008000800 */
[----:B------:R-:W3:Y:S05]  /*0080*/  LDCU.64 UR8, c[0x0][0x358] ;  /* 0x00006b00ff0877ac */ /* 0x000eea0008000a00 */
[----:B------:R-:W4:Y:S01]  /*0090*/  LDC.64 R2, c[0x0][0x3b0] ;  /* 0x0000ec00ff027b82 */ /* 0x000f220000000a00 */
[----:B0-----:R-:W-:Y:S01]  /*00a0*/  IMAD R15, R15, UR4, RZ ;  /* 0x000000040f0f7c24 */ /* 0x001fe2000f8e02ff */
[----:B------:R-:W-:-:S03]  /*00b0*/  UIMAD UR4, UR4, 0x1c2, URZ ;  /* 0x000001c2040478a4 */ /* 0x000fc6000f8e02ff */
[----:B------:R-:W-:-:S04]  /*00c0*/  IMAD R14, R15, 0x1c2, RZ ;  /* 0x000001c20f0e7824 */ /* 0x000fc800078e02ff */
[----:B-1234-:R-:W-:-:S07]  /*00d0*/  IMAD.WIDE R2, R14, 0x8, R2 ;  /* 0x000000080e027825 */ /* 0x01efce00078e0202 */
.L_x_9:
[----:B0-----:R-:W0:Y:S01]  /*00e0*/  LDCU UR6, c[0x0][0x3d8] ;  /* 0x00007b00ff0677ac */ /* 0x001e220008000800 */
[----:B------:R-:W-:Y:S01]  /*00f0*/  BSSY.RECONVERGENT B0, `(.L_x_0) ;  /* 0x0000036000007945 */ /* 0x000fe20003800200 */
[----:B0-----:R-:W-:-:S13]  /*0100*/  ISETP.GE.AND P0, PT, R0, UR6, PT ;  /* 0x0000000600007c0c */ /* 0x001fda000bf06270 */
[----:B-12---:R-:W-:Y:S05]  /*0110*/  @P0 BRA `(.L_x_1) ;  /* 0x0000000000cc0947 */ /* 0x006fea0003800000 */
[----:B------:R-:W0:Y:S01]  /*0120*/  LDC.64 R4, c[0x0][0x3c0] ;  /* 0x0000f000ff047b82 */ /* 0x000e220000000a00 */
[----:B------:R-:W1:Y:S01]  /*0130*/  LDCU UR6, c[0x0][0x398] ;  /* 0x00007300ff0677ac */ /* 0x000e620008000800 */
[----:B------:R-:W-:-:S06]  /*0140*/  MOV R18, R0 ;  /* 0x0000000000127202 */ /* 0x000fcc0000000f00 */
[----:B------:R-:W2:Y:S08]  /*0150*/  LDC.64 R6, c[0x0][0x3c8] ;  /* 0x0000f200ff067b82 */ /* 0x000eb00000000a00 */
[----:B------:R-:W3:Y:S01]  /*0160*/  LDC.64 R8, c[0x0][0x3d0] ;  /* 0x0000f400ff087b82 */ /* 0x000ee20000000a00 */
[C---:B-1----:R-:W-:Y:S02]  /*0170*/  IMAD R17, R16.reuse, UR6, RZ ;  /* 0x0000000610117c24 */ /* 0x042fe4000f8e02ff */
[----:B0-----:R-:W-:-:S04]  /*0180*/  IMAD.WIDE R4, R16, 0x4, R4 ;  /* 0x0000000410047825 */ /* 0x001fc800078e0204 */
[----:B--2---:R-:W-:-:S04]  /*0190*/  IMAD.WIDE R6, R17, 0x8, R6 ;  /* 0x0000000811067825 */ /* 0x004fc800078e0206 */
[----:B---3--:R-:W-:-:S07]  /*01a0*/  IMAD.WIDE R8, R17, 0x8, R8 ;  /* 0x0000000811087825 */ /* 0x008fce00078e0208 */
.L_x_8:
[----:B0-----:R-:W0:Y:S01]  /*01b0*/  LDCU UR6, c[0x0][0x3d8] ;  /* 0x00007b00ff0677ac */ /* 0x001e220008000800 */
[C---:B------:R-:W-:Y:S01]  /*01c0*/  ISETP.NE.AND P0, PT, R18.reuse, RZ, PT ;  /* 0x000000ff1200720c */ /* 0x040fe20003f05270 */
[----:B------:R-:W-:Y:S01]  /*01d0*/  BSSY.RECONVERGENT B1, `(.L_x_2) ;  /* 0x0000026000017945 */ /* 0x000fe20003800200 */
[----:B------:R-:W-:-:S04]  /*01e0*/  IADD3 R18, PT, PT, R18, UR5, RZ ;  /* 0x0000000512127c10 */ /* 0x000fc8000fffe0ff */
[----:B0-----:R-:W-:-:S07]  /*01f0*/  ISETP.GE.AND P1, PT, R18, UR6, PT ;  /* 0x0000000612007c0c */ /* 0x001fce000bf26270 */
[----:B-12---:R-:W-:Y:S06]  /*0200*/  @P0 BRA `(.L_x_3) ;  /* 0x0000000000880947 */ /* 0x006fec0003800000 */
[----:B------:R-:W-:Y:S01]  /*0210*/  ISETP.GE.AND P2, PT, R16, UR4, PT ;  /* 0x0000000410007c0c */ /* 0x000fe2000bf46270 */
[----:B------:R-:W-:Y:S01]  /*0220*/  BSSY.RECONVERGENT B2, `(.L_x_4) ;  /* 0x000000e000027945 */ /* 0x000fe20003800200 */
[----:B------:R-:W-:-:S11]  /*0230*/  ISETP.GE.AND P0, PT, R17, R14, PT ;  /* 0x0000000e1100720c */ /* 0x000fd60003f06270 */
[----:B------:R-:W-:Y:S05]  /*0240*/  @P2 BRA `(.L_x_5) ;  /* 0x00000000002c2947 */ /* 0x000fea0003800000 */
[----:B------:R0:W5:Y:S01]  /*0250*/  LDG.E R19, desc[UR8][R4.64] ;  /* 0x0000000804137981 */ /* 0x000162000c1e1900 */
[----:B------:R-:W1:Y:S01]  /*0260*/  LDC.64 R10, c[0x0][0x3a8] ;  /* 0x0000ea00ff0a7b82 */ /* 0x000e620000000a00 */
[----:B------:R-:W-:-:S07]  /*0270*/  MOV R21, R16 ;  /* 0x0000001000157202 */ /* 0x000fce0000000f00 */
.L_x_6:
[C---:B-1----:R-:W-:Y:S01]  /*0280*/  IMAD.WIDE R12, R21.reuse, 0x4, R10 ;  /* 0x00000004150c7825 */ /* 0x042fe200078e020a */
[----:B------:R-:W1:Y:S05]  /*0290*/  LDCU UR6, c[0x0][0x398] ;  /* 0x00007300ff0677ac */ /* 0x000e6a0008000800 */
[----:B--2---:R-:W2:Y:S01]  /*02a0*/  LDG.E R12, desc[UR8][R12.64] ;  /* 0x000000080c0c7981 */ /* 0x004ea2000c1e1900 */
[----:B-1----:R-:W-:-:S04]  /*02b0*/  IADD3 R21, PT, PT, R21, UR6, RZ ;  /* 0x0000000615157c10 */ /* 0x002fc8000fffe0ff */
[----:B------:R-:W-:Y:S01]  /*02c0*/  ISETP.GE.AND P2, PT, R21, UR4, PT ;  /* 0x0000000415007c0c */ /* 0x000fe2000bf46270 */
[----:B--2--5:R-:W-:-:S05]  /*02d0*/  IMAD.IADD R19, R12, 0x1, R19 ;  /* 0x000000010c137824 */ /* 0x024fca00078e0213 */
[----:B------:R2:W-:Y:S07]  /*02e0*/  STG.E desc[UR8][R4.64], R19 ;  /* 0x0000001304007986 */ /* 0x0005ee000c101908 */
[----:B------:R-:W-:Y:S05]  /*02f0*/  @!P2 BRA `(.L_x_6) ;  /* 0xfffffffc00e0a947 */ /* 0x000fea000383ffff */
.L_x_5:
[----:B------:R-:W-:Y:S05]  /*0300*/  BSYNC.RECONVERGENT B2 ;  /* 0x0000000000027941 */ /* 0x000fea0003800200 */
.L_x_4:
[----:B------:R-:W-:Y:S05]  /*0310*/  @P0 BRA `(.L_x_3) ;  /* 0x0000000000440947 */ /* 0x000fea0003800000 */
[----:B------:R-:W1:Y:S08]  /*0320*/  LDC.64 R12, c[0x0][0x3b0] ;  /* 0x0000ec00ff0c7b82 */ /* 0x000e700000000a00 */
[----:B------:R-:W3:Y:S01]  /*0330*/  LDC.64 R10, c[0x0][0x3b8] ;  /* 0x0000ee00ff0a7b82 */ /* 0x000ee20000000a00 */
[----:B-1----:R-:W-:-:S04]  /*0340*/  IMAD.WIDE R12, R17, 0x8, R12 ;  /* 0x00000008110c7825 */ /* 0x002fc800078e020c */
[----:B---3--:R-:W-:-:S07]  /*0350*/  IMAD.WIDE R10, R17, 0x8, R10 ;  /* 0x00000008110a7825 */ /* 0x008fce00078e020a */
.L_x_7:
[----:B-1----:R-:W3:Y:S04]  /*0360*/  LDG.E.64 R20, desc[UR8][R12.64] ;  /* 0x000000080c147981 */ /* 0x002ee8000c1e1b00 */
[----:B------:R-:W3:Y:S02]  /*0370*/  LDG.E.64 R22, desc[UR8][R6.64] ;  /* 0x0000000806167981 */ /* 0x000ee4000c1e1b00 */
[----:B---3--:R-:W-:-:S07]  /*0380*/  DADD R20, R20, R22 ;  /* 0x0000000014147229 */ /* 0x008fce0000000016 */
[----:B------:R1:W-:Y:S04]  /*0390*/  STG.E.64 desc[UR8][R6.64], R20 ;  /* 0x0000001406007986 */ /* 0x0003e8000c101b08 */
[----:B------:R3:W4:Y:S04]  /*03a0*/  LDG.E.64 R22, desc[UR8][R10.64] ;  /* 0x000000080a167981 */ /* 0x000728000c1e1b00 */
[----:B------:R-:W4:Y:S01]  /*03b0*/  LDG.E.64 R24, desc[UR8][R8.64] ;  /* 0x0000000808187981 */ /* 0x000f22000c1e1b00 */
[----:B------:R-:W-:-:S03]  /*03c0*/  IMAD.WIDE R12, R15, 0x8, R12 ;  /* 0x000000080f0c7825 */ /* 0x000fc600078e020c */
[----:B------:R-:W-:Y:S01]  /*03d0*/  ISETP.GE.U32.AND P0, PT, R12, R2, PT ;  /* 0x000000020c00720c */ /* 0x000fe20003f06070 */
[----:B---3--:R-:W-:-:S03]  /*03e0*/  IMAD.WIDE R10, R15, 0x8, R10 ;  /* 0x000000080f0a7825 */ /* 0x008fc600078e020a */
[----:B------:R-:W-:Y:S01]  /*03f0*/  ISETP.GE.U32.AND.EX P0, PT, R13, R3, PT, P0 ;  /* 0x000000030d00720c */ /* 0x000fe20003f06100 */
[----:B----4-:R-:W-:-:S07]  /*0400*/  DADD R22, R22, R24 ;  /* 0x0000000016167229 */ /* 0x010fce0000000018 */
[----:B------:R1:W-:Y:S05]  /*0410*/  STG.E.64 desc[UR8][R8.64], R22 ;  /* 0x0000001608007986 */ /* 0x0003ea000c101b08 */
[----:B------:R-:W-:Y:S05]  /*0420*/  @!P0 BRA `(.L_x_7) ;  /* 0xfffffffc00cc8947 */ /* 0x000fea000383ffff */
.L_x_3:
[----:B------:R-:W-:Y:S05]  /*0430*/  BSYNC.RECONVERGENT B1 ;  /* 0x0000000000017941 */ /* 0x000fea0003800200 */
.L_x_2:
[----:B------:R-:W-:Y:S05]  /*0440*/  @!P1 BRA `(.L_x_8) ;  /* 0xfffffffc00589947 */ /* 0x000fea000383ffff */
.L_x_1:
[----:B------:R-:W-:Y:S05]  /*0450*/  BSYNC.RECONVERGENT B0 ;  /* 0x0000000000007941 */ /* 0x000fea0003800200 */
.L_x_0:
[----:B------:R-:W3:Y:S01]  /*0460*/  LDCU UR6, c[0x0][0x364] ;  /* 0x00006c80ff0677ac */ /* 0x000ee20008000800 */
[----:B------:R-:W4:Y:S01]  /*0470*/  LDCU UR7, c[0x0][0x398] ;  /* 0x00007300ff0777ac */ /* 0x000f220008000800 */
[----:B---3--:R-:W-:-:S05]  /*0480*/  VIADD R16, R16, UR6 ;  /* 0x0000000610107c36 */ /* 0x008fca0008000000 */
[----:B----4-:R-:W-:-:S13]  /*0490*/  ISETP.GE.AND P0, PT, R16, UR7, PT ;  /* 0x0000000710007c0c */ /* 0x010fda000bf06270 */
[----:B------:R-:W-:Y:S05]  /*04a0*/  @!P0 BRA `(.L_x_9) ;  /* 0xfffffffc000c8947 */ /* 0x000fea000383ffff */
[----:B------:R-:W-:Y:S05]  /*04b0*/  EXIT ;  /* 0x000000000000794d */ /* 0x000fea0003800000 */
.L_x_10:
[----:B------:R-:W-:-:S00]  /*04c0*/  BRA `(.L_x_10) ;  /* 0xfffffffc00fc7947 */ /* 0x000fc0000383ffff */
[----:B------:R-:W-:-:S00]  /*04d0*/  NOP ;  /* 0x0000000000007918 */ /* 0x000fc00000000000 */
        /* <DEDUP_REMOVED lines=10> */
.L_x_49:


//--------------------- .text._Z4map2iPdS_iPiS0_S_S_i --------------------------
	.section	.text._Z4map2iPdS_iPiS0_S_S_i,"ax",@progbits
	.align	128
        .global         _Z4map2iPdS_iPiS0_S_S_i
        .type           _Z4map2iPdS_iPiS0_S_S_i,@function
        .size           _Z4map2iPdS_iPiS0_S_S_i,(.L_x_50 - _Z4map2iPdS_iPiS0_S_S_i)
        .other          _Z4map2iPdS_iPiS0_S_S_i,@"STO_CUDA_ENTRY STV_DEFAULT"
_Z4map2iPdS_iPiS0_S_S_i:
.text._Z4map2iPdS_iPiS0_S_S_i:
[----:B------:R-:W-:Y:S01]  /*0000*/  LDC R1, c[0x0][0x37c] ;  /* 0x0000df00ff017b82 */ /* 0x000fe20000000800 */
[----:B------:R-:W0:Y:S01]  /*0010*/  S2R R6, SR_TID.Y ;  /* 0x0000000000067919 */ /* 0x000e220000002200 */
[----:B------:R-:W0:Y:S06]  /*0020*/  LDCU UR4, c[0x0][0x398] ;  /* 0x00007300ff0477ac */ /* 0x000e2c0008000800 */
[----:B------:R-:W1:Y:S01]  /*0030*/  LDC R5, c[0x0][0x380] ;  /* 0x0000e000ff057b82 */ /* 0x000e620000000800 */
[----:B0-----:R-:W-:-:S13]  /*0040*/  ISETP.GE.AND P0, PT, R6, UR4, PT ;  /* 0x0000000406007c0c */ /* 0x001fda000bf06270 */
[----:B------:R-:W-:Y:S05]  /*0050*/  @P0 EXIT ;  /* 0x000000000000094d */ /* 0x000fea0003800000 */
[----:B------:R-:W0:Y:S01]  /*0060*/  S2R R0, SR_CTAID.X ;  /* 0x0000000000007919 */ /* 0x000e220000002500 */
[----:B------:R-:W-:Y:S01]  /*0070*/  IMAD.MOV.U32 R4, RZ, RZ, RZ ;  /* 0x000000ffff047224 */ /* 0x000fe200078e00ff */
[C---:B-1----:R-:W-:Y:S01]  /*0080*/  ISETP.GT.AND P0, PT, R5.reuse, -0x1c2, PT ;  /* 0xfffffe3e0500780c */ /* 0x042fe20003f04270 */
[----:B------:R-:W1:Y:S01]  /*0090*/  LDCU UR5, c[0x0][0x360] ;  /* 0x00006c00ff0577ac */ /* 0x000e620008000800 */
[----:B------:R-:W2:Y:S01]  /*00a0*/  S2R R2, SR_TID.X ;  /* 0x0000000000027919 */ /* 0x000ea20000002100 */
[----:B------:R-:W-:Y:S01]  /*00b0*/  IMAD.HI R3, R5, -0x6e5d4c3b, R4 ;  /* 0x91a2b3c505037827 */ /* 0x000fe200078e0204 */
[----:B------:R-:W3:Y:S04]  /*00c0*/  LDCU.64 UR8, c[0x0][0x358] ;  /* 0x00006b00ff0877ac */ /* 0x000ee80008000a00 */
[----:B------:R-:W-:Y:S01]  /*00d0*/  SHF.R.U32.HI R4, RZ, 0x1f, R3 ;  /* 0x0000001fff047819 */ /* 0x000fe20000011603 */
[----:B------:R-:W4:Y:S03]  /*00e0*/  LDCU UR7, c[0x0][0x3c0] ;  /* 0x00007800ff0777ac */ /* 0x000f260008000800 */
[----:B------:R-:W-:Y:S01]  /*00f0*/  LEA.HI.SX32 R5, R3, R4, 0x18 ;  /* 0x0000000403057211 */ /* 0x000fe200078fc2ff */
[----:B------:R-:W1:Y:S01]  /*0100*/  LDCU UR6, c[0x0][0x364] ;  /* 0x00006c80ff0677ac */ /* 0x000e620008000800 */
[----:B------:R-:W-:-:S03]  /*0110*/  IMAD.MOV.U32 R3, RZ, RZ, R6 ;  /* 0x000000ffff037224 */ /* 0x000fc600078e0006 */
[----:B0-----:R-:W-:Y:S01]  /*0120*/  IMAD R4, R5, R0, R0 ;  /* 0x0000000005047224 */ /* 0x001fe200078e0200 */
[----:B-1-34-:R-:W-:Y:S06]  /*0130*/  @P0 BRA `(.L_x_11) ;  /* 0x00000000006c0947 */ /* 0x01afec0003800000 */
.L_x_15:
[----:B------:R-:W2:Y:S01]  /*0140*/  LDCU UR4, c[0x0][0x3c0] ;  /* 0x00007800ff0477ac */ /* 0x000ea20008000800 */
[----:B------:R-:W-:Y:S01]  /*0150*/  BSSY.RECONVERGENT B0, `(.L_x_12) ;  /* 0x0000014000007945 */ /* 0x000fe20003800200 */
[----:B--2---:R-:W-:-:S13]  /*0160*/  ISETP.GE.AND P0, PT, R2, UR4, PT ;  /* 0x0000000402007c0c */ /* 0x004fda000bf06270 */
[----:B0-----:R-:W-:Y:S05]  /*0170*/  @P0 BRA `(.L_x_13) ;  /* 0x0000000000440947 */ /* 0x001fea0003800000 */
[----:B------:R-:W0:Y:S01]  /*0180*/  LDC.64 R4, c[0x0][0x3a8] ;  /* 0x0000ea00ff047b82 */ /* 0x000e220000000a00 */
[----:B------:R-:W1:Y:S01]  /*0190*/  LDCU UR4, c[0x0][0x398] ;  /* 0x00007300ff0477ac */ /* 0x000e620008000800 */
[----:B------:R-:W-:-:S06]  /*01a0*/  MOV R14, R2 ;  /* 0x00000002000e7202 */ /* 0x000fcc0000000f00 */
[----:B------:R-:W2:Y:S08]  /*01b0*/  LDC.64 R8, c[0x0][0x3b0] ;  /* 0x0000ec00ff087b82 */ /* 0x000eb00000000a00 */
[----:B------:R-:W3:Y:S01]  /*01c0*/  LDC.64 R10, c[0x0][0x3b8] ;  /* 0x0000ee00ff0a7b82 */ /* 0x000ee20000000a00 */
[----:B-1----:R-:W-:-:S04]  /*01d0*/  IMAD R15, R0, UR4, R3 ;  /* 0x00000004000f7c24 */ /* 0x002fc8000f8e0203 */
[----:B0-----:R-:W-:-:S07]  /*01e0*/  IMAD.WIDE.U32 R12, R15, 0x4, R4 ;  /* 0x000000040f0c7825 */ /* 0x001fce00078e0004 */
.L_x_14:
[C---:B------:R-:W-:Y:S01]  /*01f0*/  ISETP.NE.AND P0, PT, R14.reuse, RZ, PT ;  /* 0x000000ff0e00720c */ /* 0x040fe20003f05270 */
[----:B0-----:R-:W-:Y:S02]  /*0200*/  IMAD R7, R15, UR7, R14 ;  /* 0x000000070f077c24 */ /* 0x001fe4000f8e020e */
[----:B------:R-:W-:Y:S02]  /*0210*/  VIADD R14, R14, UR5 ;  /* 0x000000050e0e7c36 */ /* 0x000fe40008000000 */
[----:B--2---:R-:W-:-:S04]  /*0220*/  IMAD.WIDE R4, R7, 0x8, R8 ;  /* 0x0000000807047825 */ /* 0x004fc800078e0208 */
[----:B---3--:R-:W-:-:S04]  /*0230*/  IMAD.WIDE R6, R7, 0x8, R10 ;  /* 0x0000000807067825 */ /* 0x008fc800078e020a */
[----:B------:R0:W-:Y:S01]  /*0240*/  @!P0 STG.E desc[UR8][R12.64], RZ ;  /* 0x000000ff0c008986 */ /* 0x0001e2000c101908 */
[----:B------:R-:W-:-:S03]  /*0250*/  ISETP.GE.AND P0, PT, R14, UR7, PT ;  /* 0x000000070e007c0c */ /* 0x000fc6000bf06270 */
[----:B------:R0:W-:Y:S04]  /*0260*/  STG.E.64 desc[UR8][R4.64], RZ ;  /* 0x000000ff04007986 */ /* 0x0001e8000c101b08 */
[----:B------:R0:W-:Y:S06]  /*0270*/  STG.E.64 desc[UR8][R6.64], RZ ;  /* 0x000000ff06007986 */ /* 0x0001ec000c101b08 */
[----:B------:R-:W-:Y:S05]  /*0280*/  @!P0 BRA `(.L_x_14) ;  /* 0xfffffffc00d88947 */ /* 0x000fea000383ffff */
.L_x_13:
[----:B------:R-:W-:Y:S05]  /*0290*/  BSYNC.RECONVERGENT B0 ;  /* 0x0000000000007941 */ /* 0x000fea0003800200 */
.L_x_12:
[----:B------:R-:W1:Y:S01]  /*02a0*/  LDCU UR4, c[0x0][0x398] ;  /* 0x00007300ff0477ac */ /* 0x000e620008000800 */
[----:B------:R-:W-:-:S05]  /*02b0*/  VIADD R3, R3, UR6 ;  /* 0x0000000603037c36 */ /* 0x000fca0008000000 */
[----:B-1----:R-:W-:-:S13]  /*02c0*/  ISETP.GE.AND P0, PT, R3, UR4, PT ;  /* 0x0000000403007c0c */ /* 0x002fda000bf06270 */
[----:B------:R-:W-:Y:S05]  /*02d0*/  @!P0 BRA `(.L_x_15) ;  /* 0xfffffffc00988947 */ /* 0x000fea000383ffff */
[----:B------:R-:W-:Y:S05]  /*02e0*/  EXIT ;  /* 0x000000000000794d */ /* 0x000fea0003800000 */
.L_x_11:
[C---:B------:R-:W-:Y:S02]  /*02f0*/  IADD3 R5, PT, PT, R4.reuse, 0x1, R5 ;  /* 0x0000000104057810 */ /* 0x040fe40007ffe005 */
[----:B------:R-:W-:Y:S02]  /*0300*/  LOP3.LUT R6, RZ, R4, RZ, 0x33, !PT ;  /* 0x00000004ff067212 */ /* 0x000fe400078e33ff */
[----:B------:R-:W-:-:S04]  /*0310*/  VIADDMNMX R7, R4, 0x1, R5, !PT ;  /* 0x0000000104077846 */ /* 0x000fc80007800105 */
[----:B------:R-:W-:Y:S01]  /*0320*/  IADD3 R5, PT, PT, -R4, R7, RZ ;  /* 0x0000000704057210 */ /* 0x000fe20007ffe1ff */
[----:B------:R-:W-:-:S03]  /*0330*/  IMAD.IADD R6, R7, 0x1, R6 ;  /* 0x0000000107067824 */ /* 0x000fc600078e0206 */
[C---:B------:R-:W-:Y:S02]  /*0340*/  LOP3.LUT R21, R5.reuse, 0xfffffff0, RZ, 0xc0, !PT ;  /* 0xfffffff005157812 */ /* 0x040fe400078ec0ff */
[C---:B------:R-:W-:Y:S02]  /*0350*/  LOP3.LUT R7, R5.reuse, 0xf, RZ, 0xc0, !PT ;  /* 0x0000000f05077812 */ /* 0x040fe400078ec0ff */
[C---:B------:R-:W-:Y:S01]  /*0360*/  LOP3.LUT R8, R5.reuse, 0x7, RZ, 0xc0, !PT ;  /* 0x0000000705087812 */ /* 0x040fe200078ec0ff */
[----:B------:R-:W-:Y:S01]  /*0370*/  IMAD.MOV R21, RZ, RZ, -R21 ;  /* 0x000000ffff157224 */ /* 0x000fe200078e0a15 */
[C---:B------:R-:W-:Y:S02]  /*0380*/  LOP3.LUT R9, R5.reuse, 0x3, RZ, 0xc0, !PT ;  /* 0x0000000305097812 */ /* 0x040fe400078ec0ff */
[----:B------:R-:W-:-:S07]  /*0390*/  LOP3.LUT R20, R5, 0xfffffff8, RZ, 0xc0, !PT ;  /* 0xfffffff805147812 */ /* 0x000fce00078ec0ff */
.L_x_32:
[----:B------:R-:W2:Y:S01]  /*03a0*/  LDCU UR4, c[0x0][0x3c0] ;  /* 0x00007800ff0477ac */ /* 0x000ea20008000800 */
[----:B------:R-:W-:Y:S01]  /*03b0*/  BSSY.RECONVERGENT B0, `(.L_x_16) ;  /* 0x0000173000007945 */ /* 0x000fe20003800200 */
[----:B--2---:R-:W-:-:S13]  /*03c0*/  ISETP.GE.AND P0, PT, R2, UR4, PT ;  /* 0x0000000402007c0c */ /* 0x004fda000bf06270 */
[----:B0-----:R-:W-:Y:S05]  /*03d0*/  @P0 BRA `(.L_x_17) ;  /* 0x0000001400c00947 */ /* 0x001fea0003800000 */
[----:B------:R-:W0:Y:S01]  /*03e0*/  LDCU UR4, c[0x0][0x398] ;  /* 0x00007300ff0477ac */ /* 0x000e220008000800 */
[----:B------:R-:W-:Y:S01]  /*03f0*/  MOV R22, R2 ;  /* 0x0000000200167202 */ /* 0x000fe20000000f00 */
[----:B0-----:R-:W-:-:S07]  /*0400*/  IMAD R23, R0, UR4, R3 ;  /* 0x0000000400177c24 */ /* 0x001fce000f8e0203 */
.L_x_31:
[----:B------:R-:W-:Y:S01]  /*0410*/  ISETP.NE.AND P0, PT, R22, RZ, PT ;  /* 0x000000ff1600720c */ /* 0x000fe20003f05270 */
[----:B------:R-:W-:-:S12]  /*0420*/  BSSY.RECONVERGENT B1, `(.L_x_18) ;  /* 0x00000aa000017945 */ /* 0x000fd80003800200 */
[----:B0-----:R-:W-:Y:S05]  /*0430*/  @P0 BRA `(.L_x_19) ;  /* 0x0000000800a00947 */ /* 0x001fea0003800000 */
[----:B------:R-:W-:Y:S01]  /*0440*/  ISETP.GE.U32.AND P1, PT, R6, 0xf, PT ;  /* 0x0000000f0600780c */ /* 0x000fe20003f26070 */
[----:B------:R-:W-:Y:S01]  /*0450*/  IMAD.MOV.U32 R14, RZ, RZ, RZ ;  /* 0x000000ffff0e7224 */ /* 0x000fe200078e00ff */
[----:B------:R-:W-:Y:S01]  /*0460*/  ISETP.NE.AND P0, PT, R7, RZ, PT ;  /* 0x000000ff0700720c */ /* 0x000fe20003f05270 */
[----:B------:R-:W-:-:S10]  /*0470*/  IMAD.MOV.U32 R15, RZ, RZ, R4 ;  /* 0x000000ffff0f7224 */ /* 0x000fd400078e0004 */
[----:B------:R-:W-:Y:S05]  /*0480*/  @!P1 BRA `(.L_x_20) ;  /* 0x0000000400249947 */ /* 0x000fea0003800000 */
[----:B------:R-:W0:Y:S01]  /*0490*/  LDC.64 R10, c[0x0][0x3a0] ;  /* 0x0000e800ff0a7b82 */ /* 0x000e220000000a00 */
[----:B------:R-:W-:Y:S02]  /*04a0*/  HFMA2 R14, -RZ, RZ, 0, 0 ;  /* 0x00000000ff0e7431 */ /* 0x000fe400000001ff */
[----:B------:R-:W-:Y:S02]  /*04b0*/  IMAD.MOV.U32 R16, RZ, RZ, R21 ;  /* 0x000000ffff107224 */ /* 0x000fe400078e0015 */
[----:B------:R-:W-:-:S07]  /*04c0*/  IMAD.MOV.U32 R15, RZ, RZ, R4 ;  /* 0x000000ffff0f7224 */ /* 0x000fce00078e0004 */
.L_x_21:
[----:B0-----:R-:W-:-:S05]  /*04d0*/  IMAD.WIDE R12, R15, 0x4, R10 ;  /* 0x000000040f0c7825 */ /* 0x001fca00078e020a */
[----:B------:R-:W2:Y:S04]  /*04e0*/  LDG.E R26, desc[UR8][R12.64] ;  /* 0x000000080c1a7981 */ /* 0x000ea8000c1e1900 */
[----:B------:R-:W3:Y:S04]  /*04f0*/  LDG.E R28, desc[UR8][R12.64+0x4] ;  /* 0x000004080c1c7981 */ /* 0x000ee8000c1e1900 */
[----:B------:R-:W4:Y:S04]  /*0500*/  LDG.E R17, desc[UR8][R12.64+0x8] ;  /* 0x000008080c117981 */ /* 0x000f28000c1e1900 */
[----:B------:R-:W5:Y:S04]  /*0510*/  LDG.E R18, desc[UR8][R12.64+0xc] ;  /* 0x00000c080c127981 */ /* 0x000f68000c1e1900 */
[----:B------:R-:W5:Y:S01]  /*0520*/  LDG.E R24, desc[UR8][R12.64+0x10] ;  /* 0x000010080c187981 */ /* 0x000f62000c1e1900 */
[----:B------:R-:W-:-:S02]  /*0530*/  IADD3 R19, PT, PT, R14, 0x1, RZ ;  /* 0x000000010e137810 */ /* 0x000fc40007ffe0ff */
[-C--:B--2---:R-:W-:Y:S02]  /*0540*/  ISETP.NE.AND P1, PT, R26, R3.reuse, PT ;  /* 0x000000031a00720c */ /* 0x084fe40003f25270 */
[----:B------:R-:W2:Y:S01]  /*0550*/  LDG.E R26, desc[UR8][R12.64+0x14] ;  /* 0x000014080c1a7981 */ /* 0x000ea2000c1e1900 */
[----:B---3--:R-:W-:-:S03]  /*0560*/  ISETP.NE.AND P2, PT, R28, R3, PT ;  /* 0x000000031c00720c */ /* 0x008fc60003f45270 */
[----:B------:R-:W3:Y:S07]  /*0570*/  LDG.E R28, desc[UR8][R12.64+0x18] ;  /* 0x000018080c1c7981 */ /* 0x000eee000c1e1900 */
[----:B------:R-:W-:Y:S02]  /*0580*/  @P1 IMAD.MOV R19, RZ, RZ, R14 ;  /* 0x000000ffff131224 */ /* 0x000fe400078e020e */
[----:B------:R-:W3:Y:S02]  /*0590*/  LDG.E R14, desc[UR8][R12.64+0x20] ;  /* 0x000020080c0e7981 */ /* 0x000ee4000c1e1900 */
[C---:B------:R-:W-:Y:S01]  /*05a0*/  VIADD R25, R19.reuse, 0x1 ;  /* 0x0000000113197836 */ /* 0x040fe20000000000 */
[----:B------:R-:W-:-:S02]  /*05b0*/  @P2 IADD3 R25, PT, PT, R19, RZ, RZ ;  /* 0x000000ff13192210 */ /* 0x000fc40007ffe0ff */
[----:B------:R-:W3:Y:S01]  /*05c0*/  LDG.E R19, desc[UR8][R12.64+0x1c] ;  /* 0x00001c080c137981 */ /* 0x000ee2000c1e1900 */
[-C--:B----4-:R-:W-:Y:S02]  /*05d0*/  ISETP.NE.AND P1, PT, R17, R3.reuse, PT ;  /* 0x000000031100720c */ /* 0x090fe40003f25270 */
[-C--:B-----5:R-:W-:Y:S01]  /*05e0*/  ISETP.NE.AND P2, PT, R18, R3.reuse, PT ;  /* 0x000000031200720c */ /* 0x0a0fe20003f45270 */
[----:B------:R-:W-:Y:S01]  /*05f0*/  VIADD R17, R25, 0x1 ;  /* 0x0000000119117836 */ /* 0x000fe20000000000 */
[----:B------:R-:W4:Y:S09]  /*0600*/  LDG.E R18, desc[UR8][R12.64+0x24] ;  /* 0x000024080c127981 */ /* 0x000f32000c1e1900 */
[----:B------:R-:W-:Y:S01]  /*0610*/  @P1 IMAD.MOV R17, RZ, RZ, R25 ;  /* 0x000000ffff111224 */ /* 0x000fe200078e0219 */
[----:B------:R-:W-:-:S04]  /*0620*/  ISETP.NE.AND P1, PT, R24, R3, PT ;  /* 0x000000031800720c */ /* 0x000fc80003f25270 */
[----:B------:R-:W-:Y:S01]  /*0630*/  IADD3 R24, PT, PT, R17, 0x1, RZ ;  /* 0x0000000111187810 */ /* 0x000fe20007ffe0ff */
[----:B------:R-:W-:-:S04]  /*0640*/  @P2 IMAD.MOV R24, RZ, RZ, R17 ;  /* 0x000000ffff182224 */ /* 0x000fc800078e0211 */
[----:B------:R-:W-:-:S04]  /*0650*/  VIADD R17, R24, 0x1 ;  /* 0x0000000118117836 */ /* 0x000fc80000000000 */
[----:B------:R-:W-:Y:S02]  /*0660*/  @P1 IADD3 R17, PT, PT, R24, RZ, RZ ;  /* 0x000000ff18111210 */ /* 0x000fe40007ffe0ff */
[----:B------:R-:W5:Y:S03]  /*0670*/  LDG.E R24, desc[UR8][R12.64+0x28] ;  /* 0x000028080c187981 */ /* 0x000f66000c1e1900 */
[----:B------:R-:W-:Y:S01]  /*0680*/  VIADD R25, R17, 0x1 ;  /* 0x0000000111197836 */ /* 0x000fe20000000000 */
[-C--:B--2---:R-:W-:Y:S02]  /*0690*/  ISETP.NE.AND P2, PT, R26, R3.reuse, PT ;  /* 0x000000031a00720c */ /* 0x084fe40003f45270 */
[----:B------:R-:W2:Y:S01]  /*06a0*/  LDG.E R26, desc[UR8][R12.64+0x2c] ;  /* 0x00002c080c1a7981 */ /* 0x000ea2000c1e1900 */
[----:B---3--:R-:W-:-:S03]  /*06b0*/  ISETP.NE.AND P1, PT, R28, R3, PT ;  /* 0x000000031c00720c */ /* 0x008fc60003f25270 */
[----:B------:R-:W3:Y:S07]  /*06c0*/  LDG.E R28, desc[UR8][R12.64+0x30] ;  /* 0x000030080c1c7981 */ /* 0x000eee000c1e1900 */
[----:B------:R-:W-:Y:S01]  /*06d0*/  @P2 IMAD.MOV R25, RZ, RZ, R17 ;  /* 0x000000ffff192224 */ /* 0x000fe200078e0211 */
[----:B------:R-:W-:-:S04]  /*06e0*/  ISETP.NE.AND P2, PT, R19, R3, PT ;  /* 0x000000031300720c */ /* 0x000fc80003f45270 */
[----:B------:R-:W-:Y:S01]  /*06f0*/  IADD3 R19, PT, PT, R25, 0x1, RZ ;  /* 0x0000000119137810 */ /* 0x000fe20007ffe0ff */
[----:B------:R-:W-:Y:S02]  /*0700*/  @P1 IMAD.MOV R19, RZ, RZ, R25 ;  /* 0x000000ffff131224 */ /* 0x000fe400078e0219 */
[----:B------:R-:W3:Y:S02]  /*0710*/  LDG.E R25, desc[UR8][R12.64+0x3c] ;  /* 0x00003c080c197981 */ /* 0x000ee4000c1e1900 */
[----:B------:R-:W-:-:S04]  /*0720*/  VIADD R17, R19, 0x1 ;  /* 0x0000000113117836 */ /* 0x000fc80000000000 */
[----:B------:R-:W-:Y:S02]  /*0730*/  @P2 IADD3 R17, PT, PT, R19, RZ, RZ ;  /* 0x000000ff13112210 */ /* 0x000fe40007ffe0ff */
[----:B------:R-:W3:Y:S01]  /*0740*/  LDG.E R19, desc[UR8][R12.64+0x34] ;  /* 0x000034080c137981 */ /* 0x000ee2000c1e1900 */
[----:B------:R-:W-:-:S03]  /*0750*/  ISETP.NE.AND P1, PT, R14, R3, PT ;  /* 0x000000030e00720c */ /* 0x000fc60003f25270 */
[----:B------:R0:W3:Y:S01]  /*0760*/  LDG.E R14, desc[UR8][R12.64+0x38] ;  /* 0x000038080c0e7981 */ /* 0x0000e2000c1e1900 */
[----:B----4-:R-:W-:Y:S01]  /*0770*/  ISETP.NE.AND P2, PT, R18, R3, PT ;  /* 0x000000031200720c */ /* 0x010fe20003f45270 */
[----:B------:R-:W-:-:S08]  /*0780*/  VIADD R18, R17, 0x1 ;  /* 0x0000000111127836 */ /* 0x000fd00000000000 */
[----:B------:R-:W-:Y:S01]  /*0790*/  @P1 IMAD.MOV R18, RZ, RZ, R17 ;  /* 0x000000ffff121224 */ /* 0x000fe200078e0211 */
[----:B-----5:R-:W-:-:S04]  /*07a0*/  ISETP.NE.AND P1, PT, R24, R3, PT ;  /* 0x000000031800720c */ /* 0x020fc80003f25270 */
[----:B------:R-:W-:Y:S01]  /*07b0*/  IADD3 R17, PT, PT, R18, 0x1, RZ ;  /* 0x0000000112117810 */ /* 0x000fe20007ffe0ff */
[----:B------:R-:W-:-:S04]  /*07c0*/  @P2 IMAD.MOV R17, RZ, RZ, R18 ;  /* 0x000000ffff112224 */ /* 0x000fc800078e0212 */
[----:B------:R-:W-:-:S04]  /*07d0*/  VIADD R18, R17, 0x1 ;  /* 0x0000000111127836 */ /* 0x000fc80000000000 */
[----:B------:R-:W-:-:S05]  /*07e0*/  @P1 IADD3 R18, PT, PT, R17, RZ, RZ ;  /* 0x000000ff11121210 */ /* 0x000fca0007ffe0ff */
[----:B0-----:R-:W-:Y:S02]  /*07f0*/  VIADD R12, R18, 0x1 ;  /* 0x00000001120c7836 */ /* 0x001fe40000000000 */
[----:B------:R-:W-:Y:S02]  /*0800*/  VIADD R16, R16, 0x10 ;  /* 0x0000001010107836 */ /* 0x000fe40000000000 */
[----:B------:R-:W-:Y:S01]  /*0810*/  VIADD R15, R15, 0x10 ;  /* 0x000000100f0f7836 */ /* 0x000fe20000000000 */
[-C--:B--2---:R-:W-:Y:S02]  /*0820*/  ISETP.NE.AND P2, PT, R26, R3.reuse, PT ;  /* 0x000000031a00720c */ /* 0x084fe40003f45270 */
[----:B---3--:R-:W-:-:S11]  /*0830*/  ISETP.NE.AND P1, PT, R28, R3, PT ;  /* 0x000000031c00720c */ /* 0x008fd60003f25270 */
[----:B------:R-:W-:-:S05]  /*0840*/  @P2 IMAD.MOV R12, RZ, RZ, R18 ;  /* 0x000000ffff0c2224 */ /* 0x000fca00078e0212 */
[----:B------:R-:W-:Y:S01]  /*0850*/  IADD3 R13, PT, PT, R12, 0x1, RZ ;  /* 0x000000010c0d7810 */ /* 0x000fe20007ffe0ff */
[----:B------:R-:W-:Y:S01]  /*0860*/  @P1 IMAD.MOV R13, RZ, RZ, R12 ;  /* 0x000000ffff0d1224 */ /* 0x000fe200078e020c */
[-C--:B------:R-:W-:Y:S02]  /*0870*/  ISETP.NE.AND P2, PT, R19, R3.reuse, PT ;  /* 0x000000031300720c */ /* 0x080fe40003f45270 */
[----:B------:R-:W-:Y:S01]  /*0880*/  ISETP.NE.AND P1, PT, R14, R3, PT ;  /* 0x000000030e00720c */ /* 0x000fe20003f25270 */
[----:B------:R-:W-:-:S10]  /*0890*/  VIADD R12, R13, 0x1 ;  /* 0x000000010d0c7836 */ /* 0x000fd40000000000 */
[----:B------:R-:W-:-:S05]  /*08a0*/  @P2 IADD3 R12, PT, PT, R13, RZ, RZ ;  /* 0x000000ff0d0c2210 */ /* 0x000fca0007ffe0ff */
[C---:B------:R-:W-:Y:S01]  /*08b0*/  VIADD R13, R12.reuse, 0x1 ;  /* 0x000000010c0d7836 */ /* 0x040fe20000000000 */
[----:B------:R-:W-:Y:S02]  /*08c0*/  @P1 IADD3 R13, PT, PT, R12, RZ, RZ ;  /* 0x000000ff0c0d1210 */ /* 0x000fe40007ffe0ff */
[----:B------:R-:W-:Y:S02]  /*08d0*/  ISETP.NE.AND P1, PT, R16, RZ, PT ;  /* 0x000000ff1000720c */ /* 0x000fe40003f25270 */
[----:B------:R-:W-:Y:S01]  /*08e0*/  ISETP.NE.AND P2, PT, R25, R3, PT ;  /* 0x000000031900720c */ /* 0x000fe20003f45270 */
[----:B------:R-:W-:-:S12]  /*08f0*/  VIADD R14, R13, 0x1 ;  /* 0x000000010d0e7836 */ /* 0x000fd80000000000 */
[----:B------:R-:W-:Y:S01]  /*0900*/  @P2 IADD3 R14, PT, PT, R13, RZ, RZ ;  /* 0x000000ff0d0e2210 */ /* 0x000fe20007ffe0ff */
[----:B------:R-:W-:Y:S06]  /*0910*/  @P1 BRA `(.L_x_21) ;  /* 0xfffffff800ec1947 */ /* 0x000fec000383ffff */
.L_x_20:
[----:B------:R-:W-:Y:S05]  /*0920*/  @!P0 BRA `(.L_x_22) ;  /* 0x0000000400508947 */ /* 0x000fea0003800000 */
[----:B------:R-:W-:Y:S01]  /*0930*/  VIADD R10, R7, 0xffffffff ;  /* 0xffffffff070a7836 */ /* 0x000fe20000000000 */
[----:B------:R-:W-:-:S04]  /*0940*/  ISETP.NE.AND P0, PT, R8, RZ, PT ;  /* 0x000000ff0800720c */ /* 0x000fc80003f05270 */
[----:B------:R-:W-:-:S13]  /*0950*/  ISETP.GE.U32.AND P1, PT, R10, 0x7, PT ;  /* 0x000000070a00780c */ /* 0x000fda0003f26070 */
[----:B------:R-:W-:Y:S05]  /*0960*/  @!P1 BRA `(.L_x_23) ;  /* 0x00000000008c9947 */ /* 0x000fea0003800000 */
[----:B------:R-:W0:Y:S02]  /*0970*/  LDC.64 R10, c[0x0][0x3a0] ;  /* 0x0000e800ff0a7b82 */ /* 0x000e240000000a00 */
[----:B0-----:R-:W-:-:S05]  /*0980*/  IMAD.WIDE R10, R15, 0x4, R10 ;  /* 0x000000040f0a7825 */ /* 0x001fca00078e020a */
[----:B------:R-:W2:Y:S04]  /*0990*/  LDG.E R16, desc[UR8][R10.64] ;  /* 0x000000080a107981 */ /* 0x000ea8000c1e1900 */
[----:B------:R-:W3:Y:S04]  /*09a0*/  LDG.E R18, desc[UR8][R10.64+0x4] ;  /* 0x000004080a127981 */ /* 0x000ee8000c1e1900 */
[----:B------:R-:W4:Y:S04]  /*09b0*/  LDG.E R24, desc[UR8][R10.64+0x8] ;  /* 0x000008080a187981 */ /* 0x000f28000c1e1900 */
[----:B------:R-:W5:Y:S04]  /*09c0*/  LDG.E R26, desc[UR8][R10.64+0xc] ;  /* 0x00000c080a1a7981 */ /* 0x000f68000c1e1900 */
[----:B------:R-:W5:Y:S04]  /*09d0*/  LDG.E R28, desc[UR8][R10.64+0x10] ;  /* 0x000010080a1c7981 */ /* 0x000f68000c1e1900 */
[----:B------:R-:W5:Y:S04]  /*09e0*/  LDG.E R17, desc[UR8][R10.64+0x14] ;  /* 0x000014080a117981 */ /* 0x000f68000c1e1900 */
[----:B------:R-:W5:Y:S04]  /*09f0*/  LDG.E R12, desc[UR8][R10.64+0x18] ;  /* 0x000018080a0c7981 */ /* 0x000f68000c1e1900 */
[----:B------:R0:W5:Y:S01]  /*0a00*/  LDG.E R19, desc[UR8][R10.64+0x1c] ;  /* 0x00001c080a137981 */ /* 0x000162000c1e1900 */
[----:B------:R-:W-:-:S02]  /*0a10*/  VIADD R13, R14, 0x1 ;  /* 0x000000010e0d7836 */ /* 0x000fc40000000000 */
[----:B------:R-:W-:Y:S01]  /*0a20*/  VIADD R15, R15, 0x8 ;  /* 0x000000080f0f7836 */ /* 0x000fe20000000000 */
[-C--:B--2---:R-:W-:Y:S02]  /*0a30*/  ISETP.NE.AND P1, PT, R16, R3.reuse, PT ;  /* 0x000000031000720c */ /* 0x084fe40003f25270 */
[----:B---3--:R-:W-:-:S11]  /*0a40*/  ISETP.NE.AND P2, PT, R18, R3, PT ;  /* 0x000000031200720c */ /* 0x008fd60003f45270 */
[----:B------:R-:W-:Y:S02]  /*0a50*/  @P1 IADD3 R13, PT, PT, R14, RZ, RZ ;  /* 0x000000ff0e0d1210 */ /* 0x000fe40007ffe0ff */
[----:B----4-:R-:W-:-:S03]  /*0a60*/  ISETP.NE.AND P1, PT, R24, R3, PT ;  /* 0x000000031800720c */ /* 0x010fc60003f25270 */
[----:B------:R-:W-:Y:S02]  /*0a70*/  VIADD R14, R13, 0x1 ;  /* 0x000000010d0e7836 */ /* 0x000fe40000000000 */
[----:B------:R-:W-:Y:S01]  /*0a80*/  @P2 IMAD.MOV R14, RZ, RZ, R13 ;  /* 0x000000ffff0e2224 */ /* 0x000fe200078e020d */
[----:B-----5:R-:W-:-:S04]  /*0a90*/  ISETP.NE.AND P2, PT, R26, R3, PT ;  /* 0x000000031a00720c */ /* 0x020fc80003f45270 */
[----:B------:R-:W-:-:S03]  /*0aa0*/  IADD3 R13, PT, PT, R14, 0x1, RZ ;  /* 0x000000010e0d7810 */ /* 0x000fc60007ffe0ff */
[----:B------:R-:W-:Y:S01]  /*0ab0*/  @P1 IMAD.MOV R13, RZ, RZ, R14 ;  /* 0x000000ffff0d1224 */ /* 0x000fe200078e020e */
[----:B------:R-:W-:-:S03]  /*0ac0*/  ISETP.NE.AND P1, PT, R28, R3, PT ;  /* 0x000000031c00720c */ /* 0x000fc60003f25270 */
[C---:B0-----:R-:W-:Y:S02]  /*0ad0*/  VIADD R10, R13.reuse, 0x1 ;  /* 0x000000010d0a7836 */ /* 0x041fe40000000000 */
[----:B------:R-:W-:Y:S02]  /*0ae0*/  @P2 IADD3 R10, PT, PT, R13, RZ, RZ ;  /* 0x000000ff0d0a2210 */ /* 0x000fe40007ffe0ff */
[----:B------:R-:W-:-:S03]  /*0af0*/  ISETP.NE.AND P2, PT, R17, R3, PT ;  /* 0x000000031100720c */ /* 0x000fc60003f45270 */
[----:B------:R-:W-:-:S03]  /*0b00*/  VIADD R11, R10, 0x1 ;  /* 0x000000010a0b7836 */ /* 0x000fc60000000000 */
[----:B------:R-:W-:Y:S01]  /*0b10*/  @P1 IMAD.MOV R11, RZ, RZ, R10 ;  /* 0x000000ffff0b1224 */ /* 0x000fe200078e020a */
[----:B------:R-:W-:-:S04]  /*0b20*/  ISETP.NE.AND P1, PT, R12, R3, PT ;  /* 0x000000030c00720c */ /* 0x000fc80003f25270 */
[----:B------:R-:W-:Y:S02]  /*0b30*/  IADD3 R10, PT, PT, R11, 0x1, RZ ;  /* 0x000000010b0a7810 */ /* 0x000fe40007ffe0ff */
[----:B------:R-:W-:Y:S01]  /*0b40*/  @P2 IMAD.MOV R10, RZ, RZ, R11 ;  /* 0x000000ffff0a2224 */ /* 0x000fe200078e020b */
[----:B------:R-:W-:-:S03]  /*0b50*/  ISETP.NE.AND P2, PT, R19, R3, PT ;  /* 0x000000031300720c */ /* 0x000fc60003f45270 */
[----:B------:R-:W-:-:S03]  /*0b60*/  VIADD R11, R10, 0x1 ;  /* 0x000000010a0b7836 */ /* 0x000fc60000000000 */
[----:B------:R-:W-:-:S05]  /*0b70*/  @P1 IADD3 R11, PT, PT, R10, RZ, RZ ;  /* 0x000000ff0a0b1210 */ /* 0x000fca0007ffe0ff */
[C---:B------:R-:W-:Y:S02]  /*0b80*/  VIADD R14, R11.reuse, 0x1 ;  /* 0x000000010b0e7836 */ /* 0x040fe40000000000 */
[----:B------:R-:W-:-:S07]  /*0b90*/  @P2 IADD3 R14, PT, PT, R11, RZ, RZ ;  /* 0x000000ff0b0e2210 */ /* 0x000fce0007ffe0ff */
.L_x_23:
        /* <DEDUP_REMOVED lines=10> */
[----:B------:R-:W5:Y:S01]  /*0c40*/  LDG.E R24, desc[UR8][R10.64+0xc] ;  /* 0x00000c080a187981 */ /* 0x000f62000c1e1900 */
[----:B------:R-:W-:-:S02]  /*0c50*/  IADD3 R15, PT, PT, R15, 0x4, RZ ;  /* 0x000000040f0f7810 */ /* 0x000fc40007ffe0ff */
[-C--:B--2---:R-:W-:Y:S01]  /*0c60*/  ISETP.NE.AND P1, PT, R12, R3.reuse, PT ;  /* 0x000000030c00720c */ /* 0x084fe20003f25270 */
[----:B------:R-:W-:Y:S01]  /*0c70*/  VIADD R12, R14, 0x1 ;  /* 0x000000010e0c7836 */ /* 0x000fe20000000000 */
[----:B---3--:R-:W-:-:S11]  /*0c80*/  ISETP.NE.AND P2, PT, R16, R3, PT ;  /* 0x000000031000720c */ /* 0x008fd60003f45270 */
[----:B------:R-:W-:Y:S02]  /*0c90*/  @P1 IADD3 R12, PT, PT, R14, RZ, RZ ;  /* 0x000000ff0e0c1210 */ /* 0x000fe40007ffe0ff */
[----:B----4-:R-:W-:-:S03]  /*0ca0*/  ISETP.NE.AND P1, PT, R18, R3, PT ;  /* 0x000000031200720c */ /* 0x010fc60003f25270 */
[----:B------:R-:W-:Y:S02]  /*0cb0*/  VIADD R13, R12, 0x1 ;  /* 0x000000010c0d7836 */ /* 0x000fe40000000000 */
[----:B------:R-:W-:Y:S01]  /*0cc0*/  @P2 IMAD.MOV R13, RZ, RZ, R12 ;  /* 0x000000ffff0d2224 */ /* 0x000fe200078e020c */
[----:B-----5:R-:W-:-:S04]  /*0cd0*/  ISETP.NE.AND P2, PT, R24, R3, PT ;  /* 0x000000031800720c */ /* 0x020fc80003f45270 */
[----:B------:R-:W-:-:S03]  /*0ce0*/  IADD3 R12, PT, PT, R13, 0x1, RZ ;  /* 0x000000010d0c7810 */ /* 0x000fc60007ffe0ff */
[----:B------:R-:W-:-:S04]  /*0cf0*/  @P1 IMAD.MOV R12, RZ, RZ, R13 ;  /* 0x000000ffff0c1224 */ /* 0x000fc800078e020d */
[----:B------:R-:W-:Y:S02]  /*0d00*/  VIADD R14, R12, 0x1 ;  /* 0x000000010c0e7836 */ /* 0x000fe40000000000 */
[----:B------:R-:W-:-:S07]  /*0d10*/  @P2 IMAD.MOV R14, RZ, RZ, R12 ;  /* 0x000000ffff0e2224 */ /* 0x000fce00078e020c */
.L_x_24:
[----:B------:R-:W-:Y:S05]  /*0d20*/  @!P0 BRA `(.L_x_22) ;  /* 0x0000000000508947 */ /* 0x000fea0003800000 */
[----:B------:R-:W0:Y:S02]  /*0d30*/  LDC.64 R10, c[0x0][0x3a0] ;  /* 0x0000e800ff0a7b82 */ /* 0x000e240000000a00 */
[----:B0-----:R-:W-:-:S05]  /*0d40*/  IMAD.WIDE R10, R15, 0x4, R10 ;  /* 0x000000040f0a7825 */ /* 0x001fca00078e020a */
[----:B------:R-:W2:Y:S01]  /*0d50*/  LDG.E R12, desc[UR8][R10.64] ;  /* 0x000000080a0c7981 */ /* 0x000ea2000c1e1900 */
[----:B------:R-:W-:Y:S02]  /*0d60*/  ISETP.NE.AND P1, PT, R9, 0x1, PT ;  /* 0x000000010900780c */ /* 0x000fe40003f25270 */
[----:B--2---:R-:W-:Y:S01]  /*0d70*/  ISETP.NE.AND P0, PT, R12, R3, PT ;  /* 0x000000030c00720c */ /* 0x004fe20003f05270 */
[----:B------:R-:W-:-:S12]  /*0d80*/  VIADD R12, R14, 0x1 ;  /* 0x000000010e0c7836 */ /* 0x000fd80000000000 */
[----:B------:R-:W-:-:S05]  /*0d90*/  @P0 IADD3 R12, PT, PT, R14, RZ, RZ ;  /* 0x000000ff0e0c0210 */ /* 0x000fca0007ffe0ff */
[----:B------:R-:W-:Y:S01]  /*0da0*/  IMAD.MOV.U32 R14, RZ, RZ, R12 ;  /* 0x000000ffff0e7224 */ /* 0x000fe200078e000c */
[----:B------:R-:W-:Y:S06]  /*0db0*/  @!P1 BRA `(.L_x_22) ;  /* 0x00000000002c9947 */ /* 0x000fec0003800000 */
[----:B------:R-:W-:Y:S01]  /*0dc0*/  ISETP.NE.AND P1, PT, R9, 0x2, PT ;  /* 0x000000020900780c */ /* 0x000fe20003f25270 */
[----:B------:R-:W2:-:S12]  /*0dd0*/  LDG.E R12, desc[UR8][R10.64+0x4] ;  /* 0x000004080a0c7981 */ /* 0x000e98000c1e1900 */
[----:B------:R-:W3:Y:S01]  /*0de0*/  @P1 LDG.E R16, desc[UR8][R10.64+0x8] ;  /* 0x000008080a101981 */ /* 0x000ee2000c1e1900 */
[-C--:B--2---:R-:W-:Y:S01]  /*0df0*/  ISETP.NE.AND P0, PT, R12, R3.reuse, PT ;  /* 0x000000030c00720c */ /* 0x084fe20003f05270 */
[----:B------:R-:W-:Y:S01]  /*0e00*/  VIADD R12, R14, 0x1 ;  /* 0x000000010e0c7836 */ /* 0x000fe20000000000 */
[----:B---3--:R-:W-:-:S11]  /*0e10*/  ISETP.NE.AND P2, PT, R16, R3, P1 ;  /* 0x000000031000720c */ /* 0x008fd60000f45270 */
[----:B------:R-:W-:-:S05]  /*0e20*/  @P0 IADD3 R12, PT, PT, R14, RZ, RZ ;  /* 0x000000ff0e0c0210 */ /* 0x000fca0007ffe0ff */
[----:B------:R-:W-:-:S04]  /*0e30*/  IMAD.MOV.U32 R14, RZ, RZ, R12 ;  /* 0x000000ffff0e7224 */ /* 0x000fc800078e000c */
[C---:B------:R-:W-:Y:S01]  /*0e40*/  @P1 VIADD R12, R14.reuse, 0x1 ;  /* 0x000000010e0c1836 */ /* 0x040fe20000000000 */
[----:B------:R-:W-:-:S05]  /*0e50*/  @P2 IADD3 R12, PT, PT, R14, RZ, RZ ;  /* 0x000000ff0e0c2210 */ /* 0x000fca0007ffe0ff */
[----:B------:R-:W-:-:S07]  /*0e60*/  @P1 IMAD.MOV.U32 R14, RZ, RZ, R12 ;  /* 0x000000ffff0e1224 */ /* 0x000fce00078e000c */
.L_x_22:
[----:B------:R-:W0:Y:S01]  /*0e70*/  LDC.64 R10, c[0x0][0x3a8] ;  /* 0x0000ea00ff0a7b82 */ /* 0x000e220000000a00 */
[----:B------:R-:W1:Y:S02]  /*0e80*/  LDCU UR4, c[0x0][0x398] ;  /* 0x00007300ff0477ac */ /* 0x000e640008000800 */
[----:B-1----:R-:W-:-:S04]  /*0e90*/  IMAD R13, R0, UR4, R3 ;  /* 0x00000004000d7c24 */ /* 0x002fc8000f8e0203 */
[----:B0-----:R-:W-:-:S05]  /*0ea0*/  IMAD.WIDE.U32 R10, R13, 0x4, R10 ;  /* 0x000000040d0a7825 */ /* 0x001fca00078e000a */
[----:B------:R0:W-:Y:S02]  /*0eb0*/  STG.E desc[UR8][R10.64], R14 ;  /* 0x0000000e0a007986 */ /* 0x0001e4000c101908 */
.L_x_19:
[----:B------:R-:W-:Y:S05]  /*0ec0*/  BSYNC.RECONVERGENT B1 ;  /* 0x0000000000017941 */ /* 0x000fea0003800200 */
.L_x_18:
[----:B------:R-:W-:Y:S01]  /*0ed0*/  ISETP.GE.U32.AND P1, PT, R6, 0x7, PT ;  /* 0x000000070600780c */ /* 0x000fe20003f26070 */
[----:B------:R-:W-:Y:S01]  /*0ee0*/  IMAD.MOV.U32 R25, RZ, RZ, R4 ;  /* 0x000000ffff197224 */ /* 0x000fe200078e0004 */
[----:B------:R-:W-:Y:S02]  /*0ef0*/  ISETP.NE.AND P0, PT, R8, RZ, PT ;  /* 0x000000ff0800720c */ /* 0x000fe40003f05270 */
[----:B------:R-:W-:Y:S02]  /*0f00*/  CS2R R12, SRZ ;  /* 0x00000000000c7805 */ /* 0x000fe4000001ff00 */
[----:B0-----:R-:W-:-:S07]  /*0f10*/  CS2R R10, SRZ ;  /* 0x00000000000a7805 */ /* 0x001fce000001ff00 */
[----:B------:R-:W-:Y:S05]  /*0f20*/  @!P1 BRA `(.L_x_25) ;  /* 0x0000000400609947 */ /* 0x000fea0003800000 */
[----:B------:R-:W-:Y:S02]  /*0f30*/  MOV R25, R4 ;  /* 0x0000000400197202 */ /* 0x000fe40000000f00 */
[----:B------:R-:W-:Y:S01]  /*0f40*/  CS2R R12, SRZ ;  /* 0x00000000000c7805 */ /* 0x000fe2000001ff00 */
[----:B------:R-:W-:-:S06]  /*0f50*/  UMOV UR4, URZ ;  /* 0x000000ff00047c82 */ /* 0x000fcc0008000000 */
.L_x_26:
[----:B------:R-:W0:Y:S02]  /*0f60*/  LDC.64 R14, c[0x0][0x3a0] ;  /* 0x0000e800ff0e7b82 */ /* 0x000e240000000a00 */
[----:B0-----:R-:W-:-:S05]  /*0f70*/  IMAD.WIDE R14, R25, 0x4, R14 ;  /* 0x00000004190e7825 */ /* 0x001fca00078e020e */
[----:B------:R-:W2:Y:S04]  /*0f80*/  LDG.E R16, desc[UR8][R14.64] ;  /* 0x000000080e107981 */ /* 0x000ea8000c1e1900 */
[----:B------:R-:W3:Y:S04]  /*0f90*/  LDG.E R24, desc[UR8][R14.64+0x4] ;  /* 0x000004080e187981 */ /* 0x000ee8000c1e1900 */
[----:B------:R-:W4:Y:S01]  /*0fa0*/  LDG.E R26, desc[UR8][R14.64+0x8] ;  /* 0x000008080e1a7981 */ /* 0x000f22000c1e1900 */
[----:B--2---:R-:W-:-:S13]  /*0fb0*/  ISETP.NE.AND P1, PT, R16, R3, PT ;  /* 0x000000031000720c */ /* 0x004fda0003f25270 */
[----:B------:R-:W0:Y:S08]  /*0fc0*/  @!P1 LDC R19, c[0x0][0x3c0] ;  /* 0x0000f000ff139b82 */ /* 0x000e300000000800 */
[----:B------:R-:W1:Y:S01]  /*0fd0*/  @!P1 LDC.64 R16, c[0x0][0x388] ;  /* 0x0000e200ff109b82 */ /* 0x000e620000000a00 */
[----:B0-----:R-:W-:-:S04]  /*0fe0*/  @!P1 IMAD R19, R25, R19, R22 ;  /* 0x0000001319139224 */ /* 0x001fc800078e0216 */
[----:B-1----:R-:W-:-:S06]  /*0ff0*/  @!P1 IMAD.WIDE R18, R19, 0x8, R16 ;  /* 0x0000000813129825 */ /* 0x002fcc00078e0210 */
[----:B------:R-:W2:Y:S01]  /*1000*/  @!P1 LDG.E.64 R18, desc[UR8][R18.64] ;  /* 0x0000000812129981 */ /* 0x000ea2000c1e1b00 */
[-C--:B---3--:R-:W-:Y:S02]  /*1010*/  ISETP.NE.AND P3, PT, R24, R3.reuse, PT ;  /* 0x000000031800720c */ /* 0x088fe40003f65270 */
[----:B----4-:R-:W-:Y:S02]  /*1020*/  ISETP.NE.AND P4, PT, R26, R3, PT ;  /* 0x000000031a00720c */ /* 0x010fe40003f85270 */
[----:B------:R-:W3:Y:S09]  /*1030*/  LDG.E R26, desc[UR8][R14.64+0x10] ;  /* 0x000010080e1a7981 */ /* 0x000ef2000c1e1900 */
[----:B------:R-:W0:Y:S08]  /*1040*/  @!P3 LDC R24, c[0x0][0x3c0] ;  /* 0x0000f000ff18bb82 */ /* 0x000e300000000800 */
[----:B------:R-:W1:Y:S08]  /*1050*/  @!P4 LDC R27, c[0x0][0x3c0] ;  /* 0x0000f000ff1bcb82 */ /* 0x000e700000000800 */
[----:B------:R-:W4:Y:S01]  /*1060*/  @!P3 LDC.64 R16, c[0x0][0x388] ;  /* 0x0000e200ff10bb82 */ /* 0x000f220000000a00 */
[----:B0-----:R-:W-:-:S02]  /*1070*/  @!P3 IMAD R29, R25, R24, R24 ;  /* 0x00000018191db224 */ /* 0x001fc400078e0218 */
[----:B------:R-:W-:-:S04]  /*1080*/  @!P4 VIADD R24, R25, 0x2 ;  /* 0x000000021918c836 */ /* 0x000fc80000000000 */
[--C-:B-1----:R-:W-:Y:S02]  /*1090*/  @!P4 IMAD R27, R24, R27, R22.reuse ;  /* 0x0000001b181bc224 */ /* 0x102fe400078e0216 */
[----:B------:R-:W5:Y:S01]  /*10a0*/  LDG.E R24, desc[UR8][R14.64+0xc] ;  /* 0x00000c080e187981 */ /* 0x000f62000c1e1900 */
[----:B------:R-:W-:-:S04]  /*10b0*/  @!P3 IMAD.IADD R29, R29, 0x1, R22 ;  /* 0x000000011d1db824 */ /* 0x000fc800078e0216 */
[----:B----4-:R-:W-:-:S06]  /*10c0*/  @!P3 IMAD.WIDE R16, R29, 0x8, R16 ;  /* 0x000000081d10b825 */ /* 0x010fcc00078e0210 */
[----:B------:R-:W4:Y:S01]  /*10d0*/  @!P3 LDG.E.64 R16, desc[UR8][R16.64] ;  /* 0x000000081010b981 */ /* 0x000f22000c1e1b00 */
[----:B--2---:R-:W-:Y:S02]  /*10e0*/  @!P1 DADD R10, R10, R18 ;  /* 0x000000000a0a9229 */ /* 0x004fe40000000012 */
[----:B------:R-:W-:Y:S01]  /*10f0*/  @!P1 DFMA R12, R18, R18, R12 ;  /* 0x00000012120c922b */ /* 0x000fe2000000000c */
[----:B------:R-:W0:Y:S02]  /*1100*/  @!P4 LDC.64 R18, c[0x0][0x388] ;  /* 0x0000e200ff12cb82 */ /* 0x000e240000000a00 */
[----:B0-----:R-:W-:-:S06]  /*1110*/  @!P4 IMAD.WIDE R18, R27, 0x8, R18 ;  /* 0x000000081b12c825 */ /* 0x001fcc00078e0212 */
[----:B------:R-:W2:Y:S01]  /*1120*/  @!P4 LDG.E.64 R18, desc[UR8][R18.64] ;  /* 0x000000081212c981 */ /* 0x000ea2000c1e1b00 */
[-C--:B---3--:R-:W-:Y:S02]  /*1130*/  ISETP.NE.AND P2, PT, R26, R3.reuse, PT ;  /* 0x000000031a00720c */ /* 0x088fe40003f45270 */
[----:B-----5:R-:W-:-:S11]  /*1140*/  ISETP.NE.AND P1, PT, R24, R3, PT ;  /* 0x000000031800720c */ /* 0x020fd60003f25270 */
[----:B------:R-:W0:Y:S01]  /*1150*/  @!P2 LDC R24, c[0x0][0x3c0] ;  /* 0x0000f000ff18ab82 */ /* 0x000e220000000800 */
[----:B----4-:R-:W-:-:S07]  /*1160*/  @!P3 DADD R10, R10, R16 ;  /* 0x000000000a0ab229 */ /* 0x010fce0000000010 */
[----:B------:R-:W1:Y:S01]  /*1170*/  @!P1 LDC R29, c[0x0][0x3c0] ;  /* 0x0000f000ff1d9b82 */ /* 0x000e620000000800 */
[----:B------:R-:W-:-:S07]  /*1180*/  @!P3 DFMA R12, R16, R16, R12 ;  /* 0x00000010100cb22b */ /* 0x000fce000000000c */
[----:B------:R-:W3:Y:S01]  /*1190*/  @!P1 LDC.64 R26, c[0x0][0x388] ;  /* 0x0000e200ff1a9b82 */ /* 0x000ee20000000a00 */
[----:B------:R-:W-:-:S07]  /*11a0*/  @!P1 IADD3 R28, PT, PT, R25, 0x3, RZ ;  /* 0x00000003191c9810 */ /* 0x000fce0007ffe0ff */
[----:B------:R-:W4:Y:S01]  /*11b0*/  @!P2 LDC.64 R16, c[0x0][0x388] ;  /* 0x0000e200ff10ab82 */ /* 0x000f220000000a00 */
[----:B-1----:R-:W-:Y:S02]  /*11c0*/  @!P1 IMAD R29, R28, R29, R22 ;  /* 0x0000001d1c1d9224 */ /* 0x002fe400078e0216 */
[----:B------:R-:W5:Y:S02]  /*11d0*/  LDG.E R28, desc[UR8][R14.64+0x1c] ;  /* 0x00001c080e1c7981 */ /* 0x000f64000c1e1900 */
[----:B---3--:R-:W-:-:S06]  /*11e0*/  @!P1 IMAD.WIDE R26, R29, 0x8, R26 ;  /* 0x000000081d1a9825 */ /* 0x008fcc00078e021a */
[----:B------:R-:W3:Y:S01]  /*11f0*/  @!P1 LDG.E.64 R26, desc[UR8][R26.64] ;  /* 0x000000081a1a9981 */ /* 0x000ee2000c1e1b00 */
[----:B--2---:R-:W-:Y:S02]  /*1200*/  @!P4 DADD R10, R10, R18 ;  /* 0x000000000a0ac229 */ /* 0x004fe40000000012 */
[----:B------:R-:W-:Y:S01]  /*1210*/  @!P4 DFMA R12, R18, R18, R12 ;  /* 0x00000012120cc22b */ /* 0x000fe2000000000c */
[----:B------:R-:W-:Y:S01]  /*1220*/  @!P2 VIADD R19, R25, 0x4 ;  /* 0x000000041913a836 */ /* 0x000fe20000000000 */
[----:B------:R-:W2:Y:S03]  /*1230*/  LDG.E R18, desc[UR8][R14.64+0x14] ;  /* 0x000014080e127981 */ /* 0x000ea6000c1e1900 */
[----:B0-----:R-:W-:Y:S02]  /*1240*/  @!P2 IMAD R19, R19, R24, R22 ;  /* 0x000000181313a224 */ /* 0x001fe400078e0216 */
[----:B------:R-:W2:Y:S02]  /*1250*/  LDG.E R24, desc[UR8][R14.64+0x18] ;  /* 0x000018080e187981 */ /* 0x000ea4000c1e1900 */
[----:B----4-:R-:W-:-:S06]  /*1260*/  @!P2 IMAD.WIDE R16, R19, 0x8, R16 ;  /* 0x000000081310a825 */ /* 0x010fcc00078e0210 */
[----:B------:R-:W4:Y:S01]  /*1270*/  @!P2 LDG.E.64 R16, desc[UR8][R16.64] ;  /* 0x000000081010a981 */ /* 0x000f22000c1e1b00 */
[----:B---3--:R-:W-:Y:S02]  /*1280*/  @!P1 DADD R10, R10, R26 ;  /* 0x000000000a0a9229 */ /* 0x008fe4000000001a */
[----:B------:R-:W-:Y:S01]  /*1290*/  @!P1 DFMA R12, R26, R26, R12 ;  /* 0x0000001a1a0c922b */ /* 0x000fe2000000000c */
[----:B-----5:R-:W-:-:S13]  /*12a0*/  ISETP.NE.AND P1, PT, R28, R3, PT ;  /* 0x000000031c00720c */ /* 0x020fda0003f25270 */
[----:B------:R-:W0:Y:S01]  /*12b0*/  @!P1 LDC R27, c[0x0][0x3c0] ;  /* 0x0000f000ff1b9b82 */ /* 0x000e220000000800 */
[-C--:B--2---:R-:W-:Y:S02]  /*12c0*/  ISETP.NE.AND P4, PT, R18, R3.reuse, PT ;  /* 0x000000031200720c */ /* 0x084fe40003f85270 */
[----:B------:R-:W-:-:S11]  /*12d0*/  ISETP.NE.AND P3, PT, R24, R3, PT ;  /* 0x000000031800720c */ /* 0x000fd60003f65270 */
[----:B------:R-:W1:Y:S08]  /*12e0*/  @!P4 LDC R24, c[0x0][0x3c0] ;  /* 0x0000f000ff18cb82 */ /* 0x000e700000000800 */
[----:B------:R-:W2:Y:S08]  /*12f0*/  @!P4 LDC.64 R18, c[0x0][0x388] ;  /* 0x0000e200ff12cb82 */ /* 0x000eb00000000a00 */
[----:B------:R-:W3:Y:S01]  /*1300*/  @!P3 LDC R29, c[0x0][0x3c0] ;  /* 0x0000f000ff1dbb82 */ /* 0x000ee20000000800 */
[----:B----4-:R-:W-:-:S02]  /*1310*/  @!P2 DADD R10, R10, R16 ;  /* 0x000000000a0aa229 */ /* 0x010fc40000000010 */
[----:B------:R-:W-:Y:S01]  /*1320*/  @!P2 DFMA R12, R16, R16, R12 ;  /* 0x00000010100ca22b */ /* 0x000fe2000000000c */
[C---:B------:R-:W-:Y:S01]  /*1330*/  @!P4 VIADD R17, R25.reuse, 0x5 ;  /* 0x000000051911c836 */ /* 0x040fe20000000000 */
[----:B------:R-:W-:-:S03]  /*1340*/  @!P3 IADD3 R16, PT, PT, R25, 0x6, RZ ;  /* 0x000000061910b810 */ /* 0x000fc60007ffe0ff */
[----:B------:R-:W4:Y:S01]  /*1350*/  @!P3 LDC.64 R14, c[0x0][0x388] ;  /* 0x0000e200ff0ebb82 */ /* 0x000f220000000a00 */
[----:B-1----:R-:W-:-:S04]  /*1360*/  @!P4 IMAD R17, R17, R24, R22 ;  /* 0x000000181111c224 */ /* 0x002fc800078e0216 */
[----:B--2---:R-:W-:-:S04]  /*1370*/  @!P4 IMAD.WIDE R18, R17, 0x8, R18 ;  /* 0x000000081112c825 */ /* 0x004fc800078e0212 */
[----:B---3--:R-:W-:Y:S02]  /*1380*/  @!P3 IMAD R29, R16, R29, R22 ;  /* 0x0000001d101db224 */ /* 0x008fe400078e0216 */
[----:B------:R-:W2:Y:S01]  /*1390*/  @!P4 LDG.E.64 R18, desc[UR8][R18.64] ;  /* 0x000000081212c981 */ /* 0x000ea2000c1e1b00 */
[----:B------:R-:W1:Y:S01]  /*13a0*/  @!P1 LDC.64 R16, c[0x0][0x388] ;  /* 0x0000e200ff109b82 */ /* 0x000e620000000a00 */
[----:B------:R-:W-:Y:S02]  /*13b0*/  @!P1 VIADD R24, R25, 0x7 ;  /* 0x0000000719189836 */ /* 0x000fe40000000000 */
[----:B----4-:R-:W-:-:S04]  /*13c0*/  @!P3 IMAD.WIDE R14, R29, 0x8, R14 ;  /* 0x000000081d0eb825 */ /* 0x010fc800078e020e */
[----:B0-----:R-:W-:Y:S02]  /*13d0*/  @!P1 IMAD R27, R24, R27, R22 ;  /* 0x0000001b181b9224 */ /* 0x001fe400078e0216 */
[----:B------:R-:W3:Y:S02]  /*13e0*/  @!P3 LDG.E.64 R14, desc[UR8][R14.64] ;  /* 0x000000080e0eb981 */ /* 0x000ee4000c1e1b00 */
[----:B-1----:R-:W-:-:S06]  /*13f0*/  @!P1 IMAD.WIDE R16, R27, 0x8, R16 ;  /* 0x000000081b109825 */ /* 0x002fcc00078e0210 */
[----:B------:R-:W4:Y:S01]  /*1400*/  @!P1 LDG.E.64 R16, desc[UR8][R16.64] ;  /* 0x0000000810109981 */ /* 0x000f22000c1e1b00 */
[----:B------:R-:W-:-:S06]  /*1410*/  UIADD3 UR4, UPT, UPT, UR4, 0x8, URZ ;  /* 0x0000000804047890 */ /* 0x000fcc000fffe0ff */
[----:B------:R-:W-:Y:S01]  /*1420*/  ISETP.NE.AND P2, PT, R20, UR4, PT ;  /* 0x0000000414007c0c */ /* 0x000fe2000bf45270 */
[----:B------:R-:W-:Y:S01]  /*1430*/  VIADD R25, R25, 0x8 ;  /* 0x0000000819197836 */ /* 0x000fe20000000000 */
[----:B--2---:R-:W-:Y:S02]  /*1440*/  @!P4 DADD R10, R10, R18 ;  /* 0x000000000a0ac229 */ /* 0x004fe40000000012 */
[----:B------:R-:W-:-:S06]  /*1450*/  @!P4 DFMA R12, R18, R18, R12 ;  /* 0x00000012120cc22b */ /* 0x000fcc000000000c */
[----:B---3--:R-:W-:Y:S02]  /*1460*/  @!P3 DADD R10, R10, R14 ;  /* 0x000000000a0ab229 */ /* 0x008fe4000000000e */
[----:B------:R-:W-:-:S06]  /*1470*/  @!P3 DFMA R12, R14, R14, R12 ;  /* 0x0000000e0e0cb22b */ /* 0x000fcc000000000c */
[----:B----4-:R-:W-:Y:S02]  /*1480*/  @!P1 DADD R10, R10, R16 ;  /* 0x000000000a0a9229 */ /* 0x010fe40000000010 */
[----:B------:R-:W-:Y:S01]  /*1490*/  @!P1 DFMA R12, R16, R16, R12 ;  /* 0x00000010100c922b */ /* 0x000fe2000000000c */
[----:B------:R-:W-:Y:S10]  /*14a0*/  @P2 BRA `(.L_x_26) ;  /* 0xfffffff800ac2947 */ /* 0x000ff4000383ffff */
.L_x_25:
[----:B------:R-:W-:Y:S05]  /*14b0*/  @!P0 BRA `(.L_x_27) ;  /* 0x00000004005c8947 */ /* 0x000fea0003800000 */
[----:B------:R-:W-:Y:S02]  /*14c0*/  IADD3 R14, PT, PT, R8, -0x1, RZ ;  /* 0xffffffff080e7810 */ /* 0x000fe40007ffe0ff */
[----:B------:R-:W-:Y:S02]  /*14d0*/  ISETP.NE.AND P0, PT, R9, RZ, PT ;  /* 0x000000ff0900720c */ /* 0x000fe40003f05270 */
        /* <DEDUP_REMOVED lines=8> */
[----:B--2---:R-:W-:-:S13]  /*1560*/  ISETP.NE.AND P1, PT, R14, R3, PT ;  /* 0x000000030e00720c */ /* 0x004fda0003f25270 */
[----:B------:R-:W0:Y:S08]  /*1570*/  @!P1 LDC R19, c[0x0][0x3c0] ;  /* 0x0000f000ff139b82 */ /* 0x000e300000000800 */
[----:B------:R-:W1:Y:S01]  /*1580*/  @!P1 LDC.64 R14, c[0x0][0x388] ;  /* 0x0000e200ff0e9b82 */ /* 0x000e620000000a00 */
[----:B0-----:R-:W-:-:S04]  /*1590*/  @!P1 IMAD R19, R25, R19, R22 ;  /* 0x0000001319139224 */ /* 0x001fc800078e0216 */
[----:B-1----:R-:W-:-:S06]  /*15a0*/  @!P1 IMAD.WIDE R14, R19, 0x8, R14 ;  /* 0x00000008130e9825 */ /* 0x002fcc00078e020e */
[----:B------:R-:W2:Y:S01]  /*15b0*/  @!P1 LDG.E.64 R14, desc[UR8][R14.64] ;  /* 0x000000080e0e9981 */ /* 0x000ea2000c1e1b00 */
[-C--:B---3--:R-:W-:Y:S02]  /*15c0*/  ISETP.NE.AND P2, PT, R18, R3.reuse, PT ;  /* 0x000000031200720c */ /* 0x088fe40003f45270 */
[----:B----4-:R-:W-:-:S11]  /*15d0*/  ISETP.NE.AND P3, PT, R24, R3, PT ;  /* 0x000000031800720c */ /* 0x010fd60003f65270 */
[----:B------:R-:W0:Y:S08]  /*15e0*/  @!P2 LDC R28, c[0x0][0x3c0] ;  /* 0x0000f000ff1cab82 */ /* 0x000e300000000800 */
[----:B------:R-:W1:Y:S08]  /*15f0*/  @!P2 LDC.64 R18, c[0x0][0x388] ;  /* 0x0000e200ff12ab82 */ /* 0x000e700000000a00 */
[----:B------:R-:W3:Y:S01]  /*1600*/  @!P3 LDC R29, c[0x0][0x3c0] ;  /* 0x0000f000ff1dbb82 */ /* 0x000ee20000000800 */
[----:B-----5:R-:W-:Y:S01]  /*1610*/  ISETP.NE.AND P4, PT, R26, R3, PT ;  /* 0x000000031a00720c */ /* 0x020fe20003f85270 */
[----:B0-----:R-:W-:-:S06]  /*1620*/  @!P2 IMAD R27, R25, R28, R28 ;  /* 0x0000001c191ba224 */ /* 0x001fcc00078e021c */
[----:B------:R-:W0:Y:S01]  /*1630*/  @!P3 LDC.64 R16, c[0x0][0x388] ;  /* 0x0000e200ff10bb82 */ /* 0x000e220000000a00 */
[----:B------:R-:W-:-:S04]  /*1640*/  @!P2 IMAD.IADD R27, R27, 0x1, R22 ;  /* 0x000000011b1ba824 */ /* 0x000fc800078e0216 */
[----:B-1----:R-:W-:-:S03]  /*1650*/  @!P2 IMAD.WIDE R18, R27, 0x8, R18 ;  /* 0x000000081b12a825 */ /* 0x002fc600078e0212 */
[----:B------:R-:W1:Y:S01]  /*1660*/  @!P4 LDC R27, c[0x0][0x3c0] ;  /* 0x0000f000ff1bcb82 */ /* 0x000e620000000800 */
[C---:B------:R-:W-:Y:S02]  /*1670*/  @!P4 VIADD R24, R25.reuse, 0x3 ;  /* 0x000000031918c836 */ /* 0x040fe40000000000 */
[----:B------:R-:W4:Y:S02]  /*1680*/  @!P2 LDG.E.64 R18, desc[UR8][R18.64] ;  /* 0x000000081212a981 */ /* 0x000f24000c1e1b00 */
[----:B-1----:R-:W-:Y:S01]  /*1690*/  @!P4 IMAD R27, R24, R27, R22 ;  /* 0x0000001b181bc224 */ /* 0x002fe200078e0216 */
[----:B--2---:R-:W-:Y:S02]  /*16a0*/  @!P1 DADD R10, R10, R14 ;  /* 0x000000000a0a9229 */ /* 0x004fe4000000000e */
[----:B------:R-:W-:Y:S01]  /*16b0*/  @!P1 DFMA R12, R14, R14, R12 ;  /* 0x0000000e0e0c922b */ /* 0x000fe2000000000c */
[----:B------:R-:W-:-:S05]  /*16c0*/  @!P3 IADD3 R14, PT, PT, R25, 0x2, RZ ;  /* 0x00000002190eb810 */ /* 0x000fca0007ffe0ff */
[----:B---3--:R-:W-:Y:S02]  /*16d0*/  @!P3 IMAD R29, R14, R29, R22 ;  /* 0x0000001d0e1db224 */ /* 0x008fe400078e0216 */
[----:B------:R-:W1:Y:S02]  /*16e0*/  @!P4 LDC.64 R14, c[0x0][0x388] ;  /* 0x0000e200ff0ecb82 */ /* 0x000e640000000a00 */
[----:B0-----:R-:W-:-:S06]  /*16f0*/  @!P3 IMAD.WIDE R16, R29, 0x8, R16 ;  /* 0x000000081d10b825 */ /* 0x001fcc00078e0210 */
[----:B------:R-:W2:Y:S01]  /*1700*/  @!P3 LDG.E.64 R16, desc[UR8][R16.64] ;  /* 0x000000081010b981 */ /* 0x000ea2000c1e1b00 */
[----:B-1----:R-:W-:-:S06]  /*1710*/  @!P4 IMAD.WIDE R14, R27, 0x8, R14 ;  /* 0x000000081b0ec825 */ /* 0x002fcc00078e020e */
[----:B------:R-:W3:Y:S01]  /*1720*/  @!P4 LDG.E.64 R14, desc[UR8][R14.64] ;  /* 0x000000080e0ec981 */ /* 0x000ee2000c1e1b00 */
[----:B----4-:R-:W-:Y:S02]  /*1730*/  @!P2 DADD R10, R10, R18 ;  /* 0x000000000a0aa229 */ /* 0x010fe40000000012 */
[----:B------:R-:W-:Y:S01]  /*1740*/  @!P2 DFMA R12, R18, R18, R12 ;  /* 0x00000012120ca22b */ /* 0x000fe2000000000c */
[----:B------:R-:W-:-:S05]  /*1750*/  IADD3 R25, PT, PT, R25, 0x4, RZ ;  /* 0x0000000419197810 */ /* 0x000fca0007ffe0ff */
[----:B--2---:R-:W-:Y:S02]  /*1760*/  @!P3 DADD R10, R10, R16 ;  /* 0x000000000a0ab229 */ /* 0x004fe40000000010 */
[----:B------:R-:W-:-:S06]  /*1770*/  @!P3 DFMA R12, R16, R16, R12 ;  /* 0x00000010100cb22b */ /* 0x000fcc000000000c */
[----:B---3--:R-:W-:Y:S02]  /*1780*/  @!P4 DADD R10, R10, R14 ;  /* 0x000000000a0ac229 */ /* 0x008fe4000000000e */
[----:B------:R-:W-:-:S11]  /*1790*/  @!P4 DFMA R12, R14, R14, R12 ;  /* 0x0000000e0e0cc22b */ /* 0x000fd6000000000c */
.L_x_28:
[----:B------:R-:W-:Y:S04]  /*17a0*/  BSSY.RECONVERGENT B1, `(.L_x_27) ;  /* 0x0000028000017945 */ /* 0x000fe80003800200 */
[----:B------:R-:W-:Y:S05]  /*17b0*/  @!P0 BRA `(.L_x_29) ;  /* 0x0000000000988947 */ /* 0x000fea0003800000 */
[----:B------:R-:W-:Y:S02]  /*17c0*/  ISETP.NE.AND P0, PT, R9, 0x1, PT ;  /* 0x000000010900780c */ /* 0x000fe40003f05270 */
[----:B------:R-:W-:-:S11]  /*17d0*/  LOP3.LUT P2, RZ, R5, 0x1, RZ, 0xc0, !PT ;  /* 0x0000000105ff7812 */ /* 0x000fd6000784c0ff */
[----:B------:R-:W-:Y:S05]  /*17e0*/  @!P0 BRA `(.L_x_30) ;  /* 0x0000000000588947 */ /* 0x000fea0003800000 */
[----:B------:R-:W0:Y:S02]  /*17f0*/  LDC.64 R18, c[0x0][0x3a0] ;  /* 0x0000e800ff127b82 */ /* 0x000e240000000a00 */
[----:B0-----:R-:W-:-:S05]  /*1800*/  IMAD.WIDE R18, R25, 0x4, R18 ;  /* 0x0000000419127825 */ /* 0x001fca00078e0212 */
[----:B------:R-:W2:Y:S04]  /*1810*/  LDG.E R14, desc[UR8][R18.64] ;  /* 0x00000008120e7981 */ /* 0x000ea8000c1e1900 */
[----:B------:R-:W3:Y:S01]  /*1820*/  LDG.E R16, desc[UR8][R18.64+0x4] ;  /* 0x0000040812107981 */ /* 0x000ee2000c1e1900 */
[-C--:B--2---:R-:W-:Y:S02]  /*1830*/  ISETP.NE.AND P0, PT, R14, R3.reuse, PT ;  /* 0x000000030e00720c */ /* 0x084fe40003f05270 */
[----:B---3--:R-:W-:-:S11]  /*1840*/  ISETP.NE.AND P1, PT, R16, R3, PT ;  /* 0x000000031000720c */ /* 0x008fd60003f25270 */
[----:B------:R-:W0:Y:S08]  /*1850*/  @!P0 LDC R24, c[0x0][0x3c0] ;  /* 0x0000f000ff188b82 */ /* 0x000e300000000800 */
[----:B------:R-:W1:Y:S08]  /*1860*/  @!P1 LDC R26, c[0x0][0x3c0] ;  /* 0x0000f000ff1a9b82 */ /* 0x000e700000000800 */
[----:B------:R-:W2:Y:S08]  /*1870*/  @!P0 LDC.64 R16, c[0x0][0x388] ;  /* 0x0000e200ff108b82 */ /* 0x000eb00000000a00 */
[----:B------:R-:W3:Y:S01]  /*1880*/  @!P1 LDC.64 R14, c[0x0][0x388] ;  /* 0x0000e200ff0e9b82 */ /* 0x000ee20000000a00 */
[----:B0-----:R-:W-:-:S02]  /*1890*/  @!P0 IMAD R27, R25, R24, R22 ;  /* 0x00000018191b8224 */ /* 0x001fc400078e0216 */
[----:B-1----:R-:W-:-:S04]  /*18a0*/  @!P1 IMAD R29, R25, R26, R26 ;  /* 0x0000001a191d9224 */ /* 0x002fc800078e021a */
[----:B------:R-:W-:Y:S02]  /*18b0*/  @!P1 IMAD.IADD R29, R29, 0x1, R22 ;  /* 0x000000011d1d9824 */ /* 0x000fe400078e0216 */
[----:B--2---:R-:W-:-:S06]  /*18c0*/  @!P0 IMAD.WIDE R16, R27, 0x8, R16 ;  /* 0x000000081b108825 */ /* 0x004fcc00078e0210 */
[----:B------:R-:W2:Y:S01]  /*18d0*/  @!P0 LDG.E.64 R16, desc[UR8][R16.64] ;  /* 0x0000000810108981 */ /* 0x000ea2000c1e1b00 */
[----:B---3--:R-:W-:-:S06]  /*18e0*/  @!P1 IMAD.WIDE R14, R29, 0x8, R14 ;  /* 0x000000081d0e9825 */ /* 0x008fcc00078e020e */
[----:B------:R-:W3:Y:S01]  /*18f0*/  @!P1 LDG.E.64 R14, desc[UR8][R14.64] ;  /* 0x000000080e0e9981 */ /* 0x000ee2000c1e1b00 */
[----:B------:R-:W-:Y:S01]  /*1900*/  IADD3 R25, PT, PT, R25, 0x2, RZ ;  /* 0x0000000219197810 */ /* 0x000fe20007ffe0ff */
[----:B--2---:R-:W-:Y:S02]  /*1910*/  @!P0 DADD R10, R10, R16 ;  /* 0x000000000a0a8229 */ /* 0x004fe40000000010 */
[----:B------:R-:W-:-:S06]  /*1920*/  @!P0 DFMA R12, R16, R16, R12 ;  /* 0x00000010100c822b */ /* 0x000fcc000000000c */
[----:B---3--:R-:W-:Y:S02]  /*1930*/  @!P1 DADD R10, R10, R14 ;  /* 0x000000000a0a9229 */ /* 0x008fe4000000000e */
[----:B------:R-:W-:-:S11]  /*1940*/  @!P1 DFMA R12, R14, R14, R12 ;  /* 0x0000000e0e0c922b */ /* 0x000fd6000000000c */
.L_x_30:
[----:B------:R-:W-:Y:S05]  /*1950*/  @!P2 BRA `(.L_x_29) ;  /* 0x000000000030a947 */ /* 0x000fea0003800000 */
[----:B------:R-:W0:Y:S02]  /*1960*/  LDC.64 R14, c[0x0][0x3a0] ;  /* 0x0000e800ff0e7b82 */ /* 0x000e240000000a00 */
[----:B0-----:R-:W-:-:S06]  /*1970*/  IMAD.WIDE R14, R25, 0x4, R14 ;  /* 0x00000004190e7825 */ /* 0x001fcc00078e020e */
[----:B------:R-:W2:Y:S02]  /*1980*/  LDG.E R14, desc[UR8][R14.64] ;  /* 0x000000080e0e7981 */ /* 0x000ea4000c1e1900 */
[----:B--2---:R-:W-:-:S13]  /*1990*/  ISETP.NE.AND P0, PT, R14, R3, PT ;  /* 0x000000030e00720c */ /* 0x004fda0003f05270 */
[----:B------:R-:W-:Y:S05]  /*19a0*/  @P0 BRA `(.L_x_29) ;  /* 0x00000000001c0947 */ /* 0x000fea0003800000 */
[----:B------:R-:W0:Y:S01]  /*19b0*/  LDC.64 R14, c[0x0][0x388] ;  /* 0x0000e200ff0e7b82 */ /* 0x000e220000000a00 */
[----:B------:R-:W1:Y:S02]  /*19c0*/  LDCU UR4, c[0x0][0x3c0] ;  /* 0x00007800ff0477ac */ /* 0x000e640008000800 */
[----:B-1----:R-:W-:-:S04]  /*19d0*/  IMAD R17, R25, UR4, R22 ;  /* 0x0000000419117c24 */ /* 0x002fc8000f8e0216 */
[----:B0-----:R-:W-:-:S06]  /*19e0*/  IMAD.WIDE R14, R17, 0x8, R14 ;  /* 0x00000008110e7825 */ /* 0x001fcc00078e020e */
[----:B------:R-:W2:Y:S02]  /*19f0*/  LDG.E.64 R14, desc[UR8][R14.64] ;  /* 0x000000080e0e7981 */ /* 0x000ea4000c1e1b00 */
[----:B--2---:R-:W-:Y:S02]  /*1a00*/  DADD R10, R10, R14 ;  /* 0x000000000a0a7229 */ /* 0x004fe4000000000e */
[----:B------:R-:W-:-:S11]  /*1a10*/  DFMA R12, R14, R14, R12 ;  /* 0x0000000e0e0c722b */ /* 0x000fd6000000000c */
.L_x_29:
[----:B------:R-:W-:Y:S05]  /*1a20*/  BSYNC.RECONVERGENT B1 ;  /* 0x0000000000017941 */ /* 0x000fea0003800200 */
.L_x_27:
[----:B------:R-:W0:Y:S01]  /*1a30*/  LDC.64 R16, c[0x0][0x3b0] ;  /* 0x0000ec00ff107b82 */ /* 0x000e220000000a00 */
[----:B------:R-:W1:Y:S07]  /*1a40*/  LDCU UR4, c[0x0][0x3c0] ;  /* 0x00007800ff0477ac */ /* 0x000e6e0008000800 */
[----:B------:R-:W2:Y:S01]  /*1a50*/  LDC.64 R14, c[0x0][0x3b8] ;  /* 0x0000ee00ff0e7b82 */ /* 0x000ea20000000a00 */
[----:B-1----:R-:W-:Y:S02]  /*1a60*/  IMAD R19, R23, UR4, R22 ;  /* 0x0000000417137c24 */ /* 0x002fe4000f8e0216 */
[----:B------:R-:W-:-:S02]  /*1a70*/  VIADD R22, R22, UR5 ;  /* 0x0000000516167c36 */ /* 0x000fc40008000000 */
[----:B0-----:R-:W-:-:S03]  /*1a80*/  IMAD.WIDE R16, R19, 0x8, R16 ;  /* 0x0000000813107825 */ /* 0x001fc600078e0210 */
[----:B------:R-:W-:Y:S02]  /*1a90*/  ISETP.GE.AND P0, PT, R22, UR4, PT ;  /* 0x0000000416007c0c */ /* 0x000fe4000bf06270 */
[----:B------:R0:W-:Y:S01]  /*1aa0*/  STG.E.64 desc[UR8][R16.64], R10 ;  /* 0x0000000a10007986 */ /* 0x0001e2000c101b08 */
[----:B--2---:R-:W-:-:S05]  /*1ab0*/  IMAD.WIDE R14, R19, 0x8, R14 ;  /* 0x00000008130e7825 */ /* 0x004fca00078e020e */
[----:B------:R0:W-:Y:S05]  /*1ac0*/  STG.E.64 desc[UR8][R14.64], R12 ;  /* 0x0000000c0e007986 */ /* 0x0001ea000c101b08 */
[----:B------:R-:W-:Y:S05]  /*1ad0*/  @!P0 BRA `(.L_x_31) ;  /* 0xffffffe8004c8947 */ /* 0x000fea000383ffff */
.L_x_17:
[----:B------:R-:W-:Y:S05]  /*1ae0*/  BSYNC.RECONVERGENT B0 ;  /* 0x0000000000007941 */ /* 0x000fea0003800200 */
.L_x_16:
[----:B------:R-:W1:Y:S01]  /*1af0*/  LDCU UR4, c[0x0][0x398] ;  /* 0x00007300ff0477ac */ /* 0x000e620008000800 */
[----:B------:R-:W-:-:S04]  /*1b00*/  IADD3 R3, PT, PT, R3, UR6, RZ ;  /* 0x0000000603037c10 */ /* 0x000fc8000fffe0ff */
[----:B-1----:R-:W-:-:S13]  /*1b10*/  ISETP.GE.AND P0, PT, R3, UR4, PT ;  /* 0x0000000403007c0c */ /* 0x002fda000bf06270 */
[----:B------:R-:W-:Y:S05]  /*1b20*/  @!P0 BRA `(.L_x_32) ;  /* 0xffffffe8001c8947 */ /* 0x000fea000383ffff */
[----:B------:R-:W-:Y:S05]  /*1b30*/  EXIT ;  /* 0x000000000000794d */ /* 0x000fea0003800000 */
.L_x_33:
        /* <DEDUP_REMOVED lines=12> */
.L_x_50:


//--------------------- .text._Z3mapiPdS_iPiS0_i  --------------------------
	.section	.text._Z3mapiPdS_iPiS0_i,"ax",@progbits
	.align	128
        .global         _Z3mapiPdS_iPiS0_i
        .type           _Z3mapiPdS_iPiS0_i,@function
        .size           _Z3mapiPdS_iPiS0_i,(.L_x_51 - _Z3mapiPdS_iPiS0_i)
        .other          _Z3mapiPdS_iPiS0_i,@"STO_CUDA_ENTRY STV_DEFAULT"
_Z3mapiPdS_iPiS0_i:
.text._Z3mapiPdS_iPiS0_i:
[----:B------:R-:W-:Y:S01]  /*0000*/  LDC R1, c[0x0][0x37c] ;  /* 0x0000df00ff017b82 */ /* 0x000fe20000000800 */
[----:B------:R-:W0:Y:S07]  /*0010*/  S2R R3, SR_TID.X ;  /* 0x0000000000037919 */ /* 0x000e2e0000002100 */
[----:B------:R-:W0:Y:S01]  /*0020*/  S2UR UR4, SR_CTAID.X ;  /* 0x00000000000479c3 */ /* 0x000e220000002500 */
[----:B------:R-:W1:Y:S07]  /*0030*/  LDCU UR5, c[0x0][0x380] ;  /* 0x00007000ff0577ac */ /* 0x000e6e0008000800 */
[----:B------:R-:W0:Y:S02]  /*0040*/  LDC R0, c[0x0][0x360] ;  /* 0x0000d800ff007b82 */ /* 0x000e240000000800 */
[----:B0-----:R-:W-:-:S05]  /*0050*/  IMAD R0, R0, UR4, R3 ;  /* 0x0000000400007c24 */ /* 0x001fca000f8e0203 */
[----:B-1----:R-:W-:-:S13]  /*0060*/  ISETP.GE.AND P0, PT, R0, UR5, PT ;  /* 0x0000000500007c0c */ /* 0x002fda000bf06270 */
[----:B------:R-:W-:Y:S05]  /*0070*/  @P0 EXIT ;  /* 0x000000000000094d */ /* 0x000fea0003800000 */
[----:B------:R-:W0:Y:S01]  /*0080*/  LDCU UR4, c[0x0][0x398] ;  /* 0x00007300ff0477ac */ /* 0x000e220008000800 */
[----:B------:R-:W-:Y:S01]  /*0090*/  IMAD.MOV.U32 R2, RZ, RZ, RZ ;  /* 0x000000ffff027224 */ /* 0x000fe200078e00ff */
[----:B------:R-:W1:Y:S01]  /*00a0*/  LDCU.64 UR10, c[0x0][0x358] ;  /* 0x00006b00ff0a77ac */ /* 0x000e620008000a00 */
[----:B0-----:R-:W-:-:S09]  /*00b0*/  UISETP.GE.AND UP0, UPT, UR4, 0x1, UPT ;  /* 0x000000010400788c */ /* 0x001fd2000bf06270 */
[----:B-1----:R-:W-:Y:S05]  /*00c0*/  BRA.U !UP0, `(.L_x_34) ;  /* 0x0000000d08647547 */ /* 0x002fea000b800000 */
[----:B------:R-:W0:Y:S02]  /*00d0*/  LDCU UR9, c[0x0][0x3b0] ;  /* 0x00007600ff0977ac */ /* 0x000e240008000800 */
[----:B0-----:R-:W-:-:S09]  /*00e0*/  UISETP.GE.AND UP0, UPT, UR9, 0x1, UPT ;  /* 0x000000010900788c */ /* 0x001fd2000bf06270 */
[----:B------:R-:W-:Y:S05]  /*00f0*/  BRA.U !UP0, `(.L_x_35) ;  /* 0x0000000908387547 */ /* 0x000fea000b800000 */
[----:B------:R-:W-:Y:S02]  /*0100*/  ULOP3.LUT UR5, UR9, 0x7ffffff8, URZ, 0xc0, !UPT ;  /* 0x7ffffff809057892 */ /* 0x000fe4000f8ec0ff */
[----:B------:R-:W-:Y:S01]  /*0110*/  IMAD R3, R0, UR9, RZ ;  /* 0x0000000900037c24 */ /* 0x000fe2000f8e02ff */
[----:B------:R-:W-:Y:S01]  /*0120*/  ULOP3.LUT UR7, UR9, 0x7, URZ, 0xc0, !UPT ;  /* 0x0000000709077892 */ /* 0x000fe2000f8ec0ff */
[----:B------:R-:W-:Y:S01]  /*0130*/  IMAD.MOV.U32 R5, RZ, RZ, RZ ;  /* 0x000000ffff057224 */ /* 0x000fe200078e00ff */
[----:B------:R-:W-:Y:S01]  /*0140*/  ULOP3.LUT UR8, UR9, 0x3, URZ, 0xc0, !UPT ;  /* 0x0000000309087892 */ /* 0x000fe2000f8ec0ff */
[----:B------:R-:W-:Y:S01]  /*0150*/  IMAD.MOV.U32 R2, RZ, RZ, RZ ;  /* 0x000000ffff027224 */ /* 0x000fe200078e00ff */
[----:B------:R-:W-:Y:S01]  /*0160*/  UIADD3 UR6, UPT, UPT, -UR5, URZ, URZ ;  /* 0x000000ff05067290 */ /* 0x000fe2000fffe1ff */
[----:B------:R-:W-:Y:S02]  /*0170*/  IMAD.MOV.U32 R6, RZ, RZ, 0x20000000 ;  /* 0x20000000ff067424 */ /* 0x000fe400078e00ff */
[----:B------:R-:W-:-:S09]  /*0180*/  IMAD.MOV.U32 R7, RZ, RZ, 0x4202a05f ;  /* 0x4202a05fff077424 */ /* 0x000fd200078e00ff */
.L_x_41:
[----:B------:R-:W0:Y:S01]  /*0190*/  LDCU UR12, c[0x0][0x3b0] ;  /* 0x00007600ff0c77ac */ /* 0x000e220008000800 */
[----:B------:R-:W-:Y:S01]  /*01a0*/  CS2R R22, SRZ ;  /* 0x0000000000167805 */ /* 0x000fe2000001ff00 */
[----:B------:R-:W-:Y:S01]  /*01b0*/  UMOV UR4, URZ ;  /* 0x000000ff00047c82 */ /* 0x000fe20008000000 */
[----:B0-----:R-:W-:Y:S02]  /*01c0*/  UISETP.GE.U32.AND UP0, UPT, UR12, 0x8, UPT ;  /* 0x000000080c00788c */ /* 0x001fe4000bf06070 */
[----:B------:R-:W-:-:S07]  /*01d0*/  IMAD R4, R5, UR12, RZ ;  /* 0x0000000c05047c24 */ /* 0x000fce000f8e02ff */
[----:B------:R-:W-:Y:S05]  /*01e0*/  BRA.U !UP0, `(.L_x_36) ;  /* 0x0000000108c07547 */ /* 0x000fea000b800000 */
[----:B------:R-:W0:Y:S01]  /*01f0*/  LDC.64 R8, c[0x0][0x390] ;  /* 0x0000e400ff087b82 */ /* 0x000e220000000a00 */
[----:B------:R-:W-:Y:S01]  /*0200*/  IMAD.MOV.U32 R28, RZ, RZ, R3 ;  /* 0x000000ffff1c7224 */ /* 0x000fe200078e0003 */
[----:B------:R-:W-:Y:S01]  /*0210*/  CS2R R22, SRZ ;  /* 0x0000000000167805 */ /* 0x000fe2000001ff00 */
[----:B------:R-:W-:Y:S01]  /*0220*/  UMOV UR4, UR6 ;  /* 0x0000000600047c82 */ /* 0x000fe20008000000 */
[----:B0-----:R-:W-:-:S03]  /*0230*/  IMAD.WIDE.U32 R8, R4, 0x8, R8 ;  /* 0x0000000804087825 */ /* 0x001fc600078e0008 */
[----:B------:R-:W-:-:S05]  /*0240*/  IADD3 R8, P0, PT, R8, 0x20, RZ ;  /* 0x0000002008087810 */ /* 0x000fca0007f1e0ff */
[----:B------:R-:W-:-:S08]  /*0250*/  IMAD.X R9, RZ, RZ, R9, P0 ;  /* 0x000000ffff097224 */ /* 0x000fd000000e0609 */
.L_x_37:
[----:B------:R-:W0:Y:S01]  /*0260*/  LDC.64 R26, c[0x0][0x388] ;  /* 0x0000e200ff1a7b82 */ /* 0x000e220000000a00 */
[----:B------:R-:W2:Y:S04]  /*0270*/  LDG.E.64 R12, desc[UR10][R8.64+-0x20] ;  /* 0xffffe00a080c7981 */ /* 0x000ea8000c1e1b00 */
[----:B------:R-:W3:Y:S04]  /*0280*/  LDG.E.64 R18, desc[UR10][R8.64+-0x18] ;  /* 0xffffe80a08127981 */ /* 0x000ee8000c1e1b00 */
[----:B------:R-:W4:Y:S04]  /*0290*/  LDG.E.64 R14, desc[UR10][R8.64+-0x10] ;  /* 0xfffff00a080e7981 */ /* 0x000f28000c1e1b00 */
[----:B------:R-:W5:Y:S01]  /*02a0*/  LDG.E.64 R24, desc[UR10][R8.64+0x18] ;  /* 0x0000180a08187981 */ /* 0x000f62000c1e1b00 */
[----:B0-----:R-:W-:-:S05]  /*02b0*/  IMAD.WIDE R26, R28, 0x8, R26 ;  /* 0x000000081c1a7825 */ /* 0x001fca00078e021a */
[----:B------:R-:W2:Y:S04]  /*02c0*/  LDG.E.64 R10, desc[UR10][R26.64] ;  /* 0x0000000a1a0a7981 */ /* 0x000ea8000c1e1b00 */
[----:B------:R-:W3:Y:S04]  /*02d0*/  LDG.E.64 R20, desc[UR10][R26.64+0x8] ;  /* 0x0000080a1a147981 */ /* 0x000ee8000c1e1b00 */
[----:B------:R-:W4:Y:S01]  /*02e0*/  LDG.E.64 R16, desc[UR10][R26.64+0x10] ;  /* 0x0000100a1a107981 */ /* 0x000f22000c1e1b00 */
[----:B--2---:R-:W-:-:S03]  /*02f0*/  DADD R10, R10, -R12 ;  /* 0x000000000a0a7229 */ /* 0x004fc6000000080c */
[----:B------:R-:W2:Y:S05]  /*0300*/  LDG.E.64 R12, desc[UR10][R26.64+0x18] ;  /* 0x0000180a1a0c7981 */ /* 0x000eaa000c1e1b00 */
[----:B------:R-:W-:Y:S02]  /*0310*/  DFMA R22, R10, R10, R22 ;  /* 0x0000000a0a16722b */ /* 0x000fe40000000016 */
[----:B------:R-:W2:Y:S01]  /*0320*/  LDG.E.64 R10, desc[UR10][R8.64+-0x8] ;  /* 0xfffff80a080a7981 */ /* 0x000ea2000c1e1b00 */
[----:B---3--:R-:W-:-:S03]  /*0330*/  DADD R18, R20, -R18 ;  /* 0x0000000014127229 */ /* 0x008fc60000000812 */
[----:B------:R-:W3:Y:S05]  /*0340*/  LDG.E.64 R20, desc[UR10][R8.64] ;  /* 0x0000000a08147981 */ /* 0x000eea000c1e1b00 */
[----:B------:R-:W-:Y:S01]  /*0350*/  DFMA R18, R18, R18, R22 ;  /* 0x000000121212722b */ /* 0x000fe20000000016 */
[----:B------:R-:W3:Y:S01]  /*0360*/  LDG.E.64 R22, desc[UR10][R26.64+0x20] ;  /* 0x0000200a1a167981 */ /* 0x000ee2000c1e1b00 */
[----:B----4-:R-:W-:-:S08]  /*0370*/  DADD R14, R16, -R14 ;  /* 0x00000000100e7229 */ /* 0x010fd0000000080e */
[----:B------:R-:W-:Y:S01]  /*0380*/  DFMA R14, R14, R14, R18 ;  /* 0x0000000e0e0e722b */ /* 0x000fe20000000012 */
[----:B------:R-:W4:Y:S01]  /*0390*/  LDG.E.64 R18, desc[UR10][R26.64+0x30] ;  /* 0x0000300a1a127981 */ /* 0x000f22000c1e1b00 */
[----:B--2---:R-:W-:-:S03]  /*03a0*/  DADD R16, R12, -R10 ;  /* 0x000000000c107229 */ /* 0x004fc6000000080a */
[----:B------:R-:W2:Y:S04]  /*03b0*/  LDG.E.64 R10, desc[UR10][R8.64+0x8] ;  /* 0x0000080a080a7981 */ /* 0x000ea8000c1e1b00 */
[----:B------:R-:W2:Y:S01]  /*03c0*/  LDG.E.64 R12, desc[UR10][R26.64+0x28] ;  /* 0x0000280a1a0c7981 */ /* 0x000ea2000c1e1b00 */
[----:B------:R-:W-:-:S03]  /*03d0*/  DFMA R14, R16, R16, R14 ;  /* 0x00000010100e722b */ /* 0x000fc6000000000e */
[----:B------:R0:W4:Y:S01]  /*03e0*/  LDG.E.64 R16, desc[UR10][R8.64+0x10] ;  /* 0x0000100a08107981 */ /* 0x000122000c1e1b00 */
[----:B---3--:R-:W-:-:S03]  /*03f0*/  DADD R20, R22, -R20 ;  /* 0x0000000016147229 */ /* 0x008fc60000000814 */
[----:B------:R-:W5:Y:S05]  /*0400*/  LDG.E.64 R22, desc[UR10][R26.64+0x38] ;  /* 0x0000380a1a167981 */ /* 0x000f6a000c1e1b00 */
[----:B------:R-:W-:Y:S01]  /*0410*/  DFMA R14, R20, R20, R14 ;  /* 0x00000014140e722b */ /* 0x000fe2000000000e */
[----:B------:R-:W-:-:S04]  /*0420*/  UIADD3 UR4, UPT, UPT, UR4, 0x8, URZ ;  /* 0x0000000804047890 */ /* 0x000fc8000fffe0ff */
[----:B------:R-:W-:Y:S01]  /*0430*/  UISETP.NE.AND UP0, UPT, UR4, URZ, UPT ;  /* 0x000000ff0400728c */ /* 0x000fe2000bf05270 */
[----:B0-----:R-:W-:Y:S01]  /*0440*/  IADD3 R8, P0, PT, R8, 0x40, RZ ;  /* 0x0000004008087810 */ /* 0x001fe20007f1e0ff */
[----:B------:R-:W-:-:S04]  /*0450*/  VIADD R28, R28, 0x8 ;  /* 0x000000081c1c7836 */ /* 0x000fc80000000000 */
[----:B------:R-:W-:Y:S01]  /*0460*/  IMAD.X R9, RZ, RZ, R9, P0 ;  /* 0x000000ffff097224 */ /* 0x000fe200000e0609 */
[----:B--2---:R-:W-:Y:S02]  /*0470*/  DADD R10, R12, -R10 ;  /* 0x000000000c0a7229 */ /* 0x004fe4000000080a */
[----:B----4-:R-:W-:-:S06]  /*0480*/  DADD R16, R18, -R16 ;  /* 0x0000000012107229 */ /* 0x010fcc0000000810 */
[----:B------:R-:W-:Y:S02]  /*0490*/  DFMA R14, R10, R10, R14 ;  /* 0x0000000a0a0e722b */ /* 0x000fe4000000000e */
[----:B-----5:R-:W-:-:S06]  /*04a0*/  DADD R22, R22, -R24 ;  /* 0x0000000016167229 */ /* 0x020fcc0000000818 */
[----:B------:R-:W-:-:S08]  /*04b0*/  DFMA R14, R16, R16, R14 ;  /* 0x00000010100e722b */ /* 0x000fd0000000000e */
[----:B------:R-:W-:Y:S01]  /*04c0*/  DFMA R22, R22, R22, R14 ;  /* 0x000000161616722b */ /* 0x000fe2000000000e */
[----:B------:R-:W-:Y:S10]  /*04d0*/  BRA.U UP0, `(.L_x_37) ;  /* 0xfffffffd00607547 */ /* 0x000ff4000b83ffff */
[----:B------:R-:W-:-:S05]  /*04e0*/  UMOV UR4, UR5 ;  /* 0x0000000500047c82 */ /* 0x000fca0008000000 */
.L_x_36:
[----:B------:R-:W-:-:S09]  /*04f0*/  UISETP.NE.AND UP0, UPT, UR7, URZ, UPT ;  /* 0x000000ff0700728c */ /* 0x000fd2000bf05270 */
[----:B------:R-:W-:Y:S05]  /*0500*/  BRA.U !UP0, `(.L_x_38) ;  /* 0x00000005080c7547 */ /* 0x000fea000b800000 */
[----:B------:R-:W-:Y:S02]  /*0510*/  UIADD3 UR9, UPT, UPT, UR7, -0x1, URZ ;  /* 0xffffffff07097890 */ /* 0x000fe4000fffe0ff */
[----:B------:R-:W-:Y:S02]  /*0520*/  UISETP.NE.AND UP1, UPT, UR8, URZ, UPT ;  /* 0x000000ff0800728c */ /* 0x000fe4000bf25270 */
[----:B------:R-:W-:-:S09]  /*0530*/  UISETP.GE.U32.AND UP0, UPT, UR9, 0x3, UPT ;  /* 0x000000030900788c */ /* 0x000fd2000bf06070 */
[----:B------:R-:W-:Y:S05]  /*0540*/  BRA.U !UP0, `(.L_x_39) ;  /* 0x0000000108707547 */ /* 0x000fea000b800000 */
[----:B------:R-:W0:Y:S01]  /*0550*/  LDC.64 R8, c[0x0][0x390] ;  /* 0x0000e400ff087b82 */ /* 0x000e220000000a00 */
[----:B------:R-:W-:Y:S01]  /*0560*/  IADD3 R11, PT, PT, R3, UR4, RZ ;  /* 0x00000004030b7c10 */ /* 0x000fe2000fffe0ff */
[C---:B------:R-:W-:Y:S01]  /*0570*/  VIADD R13, R4.reuse, UR4 ;  /* 0x00000004040d7c36 */ /* 0x040fe20008000000 */
[----:B------:R-:W-:-:S05]  /*0580*/  IADD3 R10, P0, PT, R4, UR4, RZ ;  /* 0x00000004040a7c10 */ /* 0x000fca000ff1e0ff */
[----:B------:R-:W1:Y:S08]  /*0590*/  LDC.64 R28, c[0x0][0x388] ;  /* 0x0000e200ff1c7b82 */ /* 0x000e700000000a00 */
[----:B------:R-:W2:Y:S01]  /*05a0*/  LDC.64 R26, c[0x0][0x390] ;  /* 0x0000e400ff1a7b82 */ /* 0x000ea20000000a00 */
[----:B0-----:R-:W-:-:S06]  /*05b0*/  IMAD.WIDE.U32 R8, R13, 0x8, R8 ;  /* 0x000000080d087825 */ /* 0x001fcc00078e0008 */
[----:B------:R-:W3:Y:S01]  /*05c0*/  LDG.E.64 R8, desc[UR10][R8.64] ;  /* 0x0000000a08087981 */ /* 0x000ee2000c1e1b00 */
[----:B-1----:R-:W-:-:S04]  /*05d0*/  IMAD.WIDE R28, R11, 0x8, R28 ;  /* 0x000000080b1c7825 */ /* 0x002fc800078e021c */
[----:B------:R-:W-:Y:S01]  /*05e0*/  IMAD.X R11, RZ, RZ, RZ, P0 ;  /* 0x000000ffff0b7224 */ /* 0x000fe200000e06ff */
[----:B------:R-:W3:Y:S01]  /*05f0*/  LDG.E.64 R24, desc[UR10][R28.64] ;  /* 0x0000000a1c187981 */ /* 0x000ee2000c1e1b00 */
[----:B--2---:R-:W-:-:S03]  /*0600*/  LEA R26, P0, R10, R26, 0x3 ;  /* 0x0000001a0a1a7211 */ /* 0x004fc600078018ff */
[----:B------:R-:W2:Y:S01]  /*0610*/  LDG.E.64 R14, desc[UR10][R28.64+0x10] ;  /* 0x0000100a1c0e7981 */ /* 0x000ea2000c1e1b00 */
[----:B------:R-:W-:-:S03]  /*0620*/  LEA.HI.X R27, R10, R27, R11, 0x3, P0 ;  /* 0x0000001b0a1b7211 */ /* 0x000fc600000f1c0b */
[----:B------:R-:W4:Y:S04]  /*0630*/  LDG.E.64 R18, desc[UR10][R28.64+0x18] ;  /* 0x0000180a1c127981 */ /* 0x000f28000c1e1b00 */
[----:B------:R-:W5:Y:S04]  /*0640*/  LDG.E.64 R10, desc[UR10][R28.64+0x8] ;  /* 0x0000080a1c0a7981 */ /* 0x000f68000c1e1b00 */
[----:B------:R-:W5:Y:S04]  /*0650*/  LDG.E.64 R12, desc[UR10][R26.64+0x8] ;  /* 0x0000080a1a0c7981 */ /* 0x000f68000c1e1b00 */
[----:B------:R-:W2:Y:S04]  /*0660*/  LDG.E.64 R16, desc[UR10][R26.64+0x10] ;  /* 0x0000100a1a107981 */ /* 0x000ea8000c1e1b00 */
[----:B------:R-:W4:Y:S01]  /*0670*/  LDG.E.64 R20, desc[UR10][R26.64+0x18] ;  /* 0x0000180a1a147981 */ /* 0x000f22000c1e1b00 */
[----:B------:R-:W-:Y:S01]  /*0680*/  UIADD3 UR4, UPT, UPT, UR4, 0x4, URZ ;  /* 0x0000000404047890 */ /* 0x000fe2000fffe0ff */
[----:B---3--:R-:W-:-:S08]  /*0690*/  DADD R24, R24, -R8 ;  /* 0x0000000018187229 */ /* 0x008fd00000000808 */
[----:B------:R-:W-:Y:S02]  /*06a0*/  DFMA R22, R24, R24, R22 ;  /* 0x000000181816722b */ /* 0x000fe40000000016 */
[----:B-----5:R-:W-:Y:S02]  /*06b0*/  DADD R10, R10, -R12 ;  /* 0x000000000a0a7229 */ /* 0x020fe4000000080c */
[----:B--2---:R-:W-:-:S06]  /*06c0*/  DADD R14, R14, -R16 ;  /* 0x000000000e0e7229 */ /* 0x004fcc0000000810 */
[----:B------:R-:W-:Y:S02]  /*06d0*/  DFMA R22, R10, R10, R22 ;  /* 0x0000000a0a16722b */ /* 0x000fe40000000016 */
[----:B----4-:R-:W-:-:S06]  /*06e0*/  DADD R18, R18, -R20 ;  /* 0x0000000012127229 */ /* 0x010fcc0000000814 */
[----:B------:R-:W-:-:S08]  /*06f0*/  DFMA R22, R14, R14, R22 ;  /* 0x0000000e0e16722b */ /* 0x000fd00000000016 */
[----:B------:R-:W-:-:S11]  /*0700*/  DFMA R22, R18, R18, R22 ;  /* 0x000000121216722b */ /* 0x000fd60000000016 */
.L_x_39:
[----:B------:R-:W-:Y:S05]  /*0710*/  BRA.U !UP1, `(.L_x_38) ;  /* 0x0000000109887547 */ /* 0x000fea000b800000 */
[----:B------:R-:W-:Y:S02]  /*0720*/  UISETP.NE.AND UP0, UPT, UR8, 0x1, UPT ;  /* 0x000000010800788c */ /* 0x000fe4000bf05270 */
[----:B------:R-:W-:-:S07]  /*0730*/  ULOP3.LUT UP1, URZ, UR12, 0x1, URZ, 0xc0, !UPT ;  /* 0x000000010cff7892 */ /* 0x000fce000f82c0ff */
[----:B------:R-:W-:Y:S05]  /*0740*/  BRA.U !UP0, `(.L_x_40) ;  /* 0x0000000108507547 */ /* 0x000fea000b800000 */
[----:B------:R-:W0:Y:S01]  /*0750*/  LDC.64 R12, c[0x0][0x388] ;  /* 0x0000e200ff0c7b82 */ /* 0x000e220000000a00 */
[----:B------:R-:W-:Y:S01]  /*0760*/  VIADD R15, R3, UR4 ;  /* 0x00000004030f7c36 */ /* 0x000fe20008000000 */
[C---:B------:R-:W-:Y:S01]  /*0770*/  IADD3 R16, P0, PT, R4.reuse, UR4, RZ ;  /* 0x0000000404107c10 */ /* 0x040fe2000ff1e0ff */
[----:B------:R-:W-:-:S05]  /*0780*/  VIADD R17, R4, UR4 ;  /* 0x0000000404117c36 */ /* 0x000fca0008000000 */
[----:B------:R-:W1:Y:S08]  /*0790*/  LDC.64 R10, c[0x0][0x390] ;  /* 0x0000e400ff0a7b82 */ /* 0x000e700000000a00 */
[----:B------:R-:W2:Y:S01]  /*07a0*/  LDC.64 R8, c[0x0][0x390] ;  /* 0x0000e400ff087b82 */ /* 0x000ea20000000a00 */
[----:B0-----:R-:W-:-:S04]  /*07b0*/  IMAD.WIDE R12, R15, 0x8, R12 ;  /* 0x000000080f0c7825 */ /* 0x001fc800078e020c */
[----:B-1----:R-:W-:Y:S02]  /*07c0*/  IMAD.WIDE.U32 R14, R17, 0x8, R10 ;  /* 0x00000008110e7825 */ /* 0x002fe400078e000a */
[----:B------:R-:W3:Y:S02]  /*07d0*/  LDG.E.64 R10, desc[UR10][R12.64] ;  /* 0x0000000a0c0a7981 */ /* 0x000ee4000c1e1b00 */
[----:B------:R-:W-:Y:S02]  /*07e0*/  IMAD.X R17, RZ, RZ, RZ, P0 ;  /* 0x000000ffff117224 */ /* 0x000fe400000e06ff */
[----:B------:R-:W3:Y:S01]  /*07f0*/  LDG.E.64 R14, desc[UR10][R14.64] ;  /* 0x0000000a0e0e7981 */ /* 0x000ee2000c1e1b00 */
[----:B--2---:R-:W-:-:S04]  /*0800*/  LEA R8, P0, R16, R8, 0x3 ;  /* 0x0000000810087211 */ /* 0x004fc800078018ff */
[----:B------:R-:W-:Y:S02]  /*0810*/  LEA.HI.X R9, R16, R9, R17, 0x3, P0 ;  /* 0x0000000910097211 */ /* 0x000fe400000f1c11 */
[----:B------:R-:W2:Y:S04]  /*0820*/  LDG.E.64 R16, desc[UR10][R12.64+0x8] ;  /* 0x0000080a0c107981 */ /* 0x000ea8000c1e1b00 */
[----:B------:R-:W2:Y:S01]  /*0830*/  LDG.E.64 R8, desc[UR10][R8.64+0x8] ;  /* 0x0000080a08087981 */ /* 0x000ea2000c1e1b00 */
[----:B------:R-:W-:Y:S01]  /*0840*/  UIADD3 UR4, UPT, UPT, UR4, 0x2, URZ ;  /* 0x0000000204047890 */ /* 0x000fe2000fffe0ff */
[----:B---3--:R-:W-:-:S08]  /*0850*/  DADD R10, R10, -R14 ;  /* 0x000000000a0a7229 */ /* 0x008fd0000000080e */
[----:B------:R-:W-:Y:S02]  /*0860*/  DFMA R22, R10, R10, R22 ;  /* 0x0000000a0a16722b */ /* 0x000fe40000000016 */
[----:B--2---:R-:W-:-:S08]  /*0870*/  DADD R16, R16, -R8 ;  /* 0x0000000010107229 */ /* 0x004fd00000000808 */
[----:B------:R-:W-:-:S11]  /*0880*/  DFMA R22, R16, R16, R22 ;  /* 0x000000101016722b */ /* 0x000fd60000000016 */
.L_x_40:
[----:B------:R-:W-:Y:S05]  /*0890*/  BRA.U !UP1, `(.L_x_38) ;  /* 0x0000000109287547 */ /* 0x000fea000b800000 */
[----:B------:R-:W0:Y:S01]  /*08a0*/  LDC.64 R8, c[0x0][0x388] ;  /* 0x0000e200ff087b82 */ /* 0x000e220000000a00 */
[----:B------:R-:W-:Y:S02]  /*08b0*/  VIADD R13, R3, UR4 ;  /* 0x00000004030d7c36 */ /* 0x000fe40008000000 */
[----:B------:R-:W-:-:S05]  /*08c0*/  VIADD R15, R4, UR4 ;  /* 0x00000004040f7c36 */ /* 0x000fca0008000000 */
[----:B------:R-:W1:Y:S01]  /*08d0*/  LDC.64 R10, c[0x0][0x390] ;  /* 0x0000e400ff0a7b82 */ /* 0x000e620000000a00 */
[----:B0-----:R-:W-:-:S06]  /*08e0*/  IMAD.WIDE R8, R13, 0x8, R8 ;  /* 0x000000080d087825 */ /* 0x001fcc00078e0208 */
[----:B------:R-:W2:Y:S01]  /*08f0*/  LDG.E.64 R8, desc[UR10][R8.64] ;  /* 0x0000000a08087981 */ /* 0x000ea2000c1e1b00 */
[----:B-1----:R-:W-:-:S06]  /*0900*/  IMAD.WIDE.U32 R10, R15, 0x8, R10 ;  /* 0x000000080f0a7825 */ /* 0x002fcc00078e000a */
[----:B------:R-:W2:Y:S02]  /*0910*/  LDG.E.64 R10, desc[UR10][R10.64] ;  /* 0x0000000a0a0a7981 */ /* 0x000ea4000c1e1b00 */
[----:B--2---:R-:W-:-:S08]  /*0920*/  DADD R12, R8, -R10 ;  /* 0x00000000080c7229 */ /* 0x004fd0000000080a */
[----:B------:R-:W-:-:S11]  /*0930*/  DFMA R22, R12, R12, R22 ;  /* 0x0000000c0c16722b */ /* 0x000fd60000000016 */
.L_x_38:
[----:B------:R-:W0:Y:S01]  /*0940*/  LDCU UR4, c[0x0][0x398] ;  /* 0x00007300ff0477ac */ /* 0x000e220008000800 */
[----:B------:R-:W-:Y:S01]  /*0950*/  IADD3 R4, PT, PT, R5, 0x1, RZ ;  /* 0x0000000105047810 */ /* 0x000fe20007ffe0ff */
[----:B------:R-:W-:-:S06]  /*0960*/  DSETP.GEU.AND P0, PT, R22, R6, PT ;  /* 0x000000061600722a */ /* 0x000fcc0003f0e000 */
[----:B------:R-:W-:Y:S02]  /*0970*/  FSEL R6, R22, R6, !P0 ;  /* 0x0000000616067208 */ /* 0x000fe40004000000 */
[----:B------:R-:W-:Y:S02]  /*0980*/  FSEL R7, R23, R7, !P0 ;  /* 0x0000000717077208 */ /* 0x000fe40004000000 */
[----:B------:R-:W-:Y:S02]  /*0990*/  SEL R2, R5, R2, !P0 ;  /* 0x0000000205027207 */ /* 0x000fe40004000000 */
[----:B0-----:R-:W-:-:S13]  /*09a0*/  ISETP.NE.AND P1, PT, R4, UR4, PT ;  /* 0x0000000404007c0c */ /* 0x001fda000bf25270 */
[----:B------:R-:W-:Y:S05]  /*09b0*/  @!P1 BRA `(.L_x_34) ;  /* 0x0000000400289947 */ /* 0x000fea0003800000 */
[----:B------:R-:W-:Y:S01]  /*09c0*/  IMAD.MOV.U32 R5, RZ, RZ, R4 ;  /* 0x000000ffff057224 */ /* 0x000fe200078e0004 */
[----:B------:R-:W-:Y:S06]  /*09d0*/  BRA `(.L_x_41) ;  /* 0xfffffff400ec7947 */ /* 0x000fec000383ffff */
.L_x_35:
[----:B------:R-:W-:Y:S01]  /*09e0*/  UISETP.GE.U32.AND UP0, UPT, UR4, 0x4, UPT ;  /* 0x000000040400788c */ /* 0x000fe2000bf06070 */
[----:B------:R-:W-:Y:S01]  /*09f0*/  CS2R R2, SRZ ;  /* 0x0000000000027805 */ /* 0x000fe2000001ff00 */
[----:B------:R-:W-:Y:S01]  /*0a00*/  IMAD.MOV.U32 R4, RZ, RZ, 0x20000000 ;  /* 0x20000000ff047424 */ /* 0x000fe200078e00ff */
[----:B------:R-:W-:Y:S01]  /*0a10*/  ULOP3.LUT UR5, UR4, 0x3, URZ, 0xc0, !UPT ;  /* 0x0000000304057892 */ /* 0x000fe2000f8ec0ff */
[----:B------:R-:W-:-:S05]  /*0a20*/  IMAD.MOV.U32 R5, RZ, RZ, 0x4202a05f ;  /* 0x4202a05fff057424 */ /* 0x000fca00078e00ff */
[----:B------:R-:W-:Y:S06]  /*0a30*/  BRA.U !UP0, `(.L_x_42) ;  /* 0x0000000108dc7547 */ /* 0x000fec000b800000 */
[----:B------:R-:W-:Y:S01]  /*0a40*/  ULOP3.LUT UR4, UR4, 0x7ffffffc, URZ, 0xc0, !UPT ;  /* 0x7ffffffc04047892 */ /* 0x000fe2000f8ec0ff */
[----:B------:R-:W-:Y:S01]  /*0a50*/  IMAD.MOV.U32 R6, RZ, RZ, RZ ;  /* 0x000000ffff067224 */ /* 0x000fe200078e00ff */
[----:B------:R-:W-:Y:S01]  /*0a60*/  MOV R5, 0x4202a05f ;  /* 0x4202a05f00057802 */ /* 0x000fe20000000f00 */
[----:B------:R-:W-:Y:S01]  /*0a70*/  IMAD.MOV.U32 R2, RZ, RZ, RZ ;  /* 0x000000ffff027224 */ /* 0x000fe200078e00ff */
[----:B------:R-:W-:Y:S01]  /*0a80*/  UISETP.GT.AND UP0, UPT, UR4, URZ, UPT ;  /* 0x000000ff0400728c */ /* 0x000fe2000bf04270 */
[----:B------:R-:W-:Y:S02]  /*0a90*/  IMAD.MOV.U32 R4, RZ, RZ, 0x20000000 ;  /* 0x20000000ff047424 */ /* 0x000fe400078e00ff */
[----:B------:R-:W-:-:S06]  /*0aa0*/  IMAD.U32 R3, RZ, RZ, UR4 ;  /* 0x00000004ff037e24 */ /* 0x000fcc000f8e00ff */
[----:B------:R-:W-:Y:S05]  /*0ab0*/  BRA.U !UP0, `(.L_x_43) ;  /* 0x0000000108a07547 */ /* 0x000fea000b800000 */
[----:B------:R-:W-:Y:S01]  /*0ac0*/  IMAD.IADD R7, R3, 0x1, -R6 ;  /* 0x0000000103077824 */ /* 0x000fe200078e0a06 */
[----:B------:R-:W-:-:S04]  /*0ad0*/  PLOP3.LUT P0, PT, PT, PT, PT, 0x80, 0x8 ;  /* 0x000000000008781c */ /* 0x000fc80003f0f070 */
[----:B------:R-:W-:-:S13]  /*0ae0*/  ISETP.GT.AND P1, PT, R7, 0xc, PT ;  /* 0x0000000c0700780c */ /* 0x000fda0003f24270 */
[----:B------:R-:W-:Y:S05]  /*0af0*/  @!P1 BRA `(.L_x_44) ;  /* 0x0000000000549947 */ /* 0x000fea0003800000 */
[----:B------:R-:W-:Y:S01]  /*0b00*/  PLOP3.LUT P0, PT, PT, PT, PT, 0x8, 0x80 ;  /* 0x000000000080781c */ /* 0x000fe20003f0e170 */
[----:B------:R-:W-:-:S12]  /*0b10*/  VIADD R7, R3, 0xfffffff4 ;  /* 0xfffffff403077836 */ /* 0x000fd80000000000 */
.L_x_45:
[----:B------:R-:W-:-:S06]  /*0b20*/  DSETP.GT.AND P2, PT, R4, RZ, PT ;  /* 0x000000ff0400722a */ /* 0x000fcc0003f44000 */
[----:B------:R-:W-:Y:S02]  /*0b30*/  FSEL R5, R5, RZ, !P2 ;  /* 0x000000ff05057208 */ /* 0x000fe40005000000 */
[----:B------:R-:W-:Y:S02]  /*0b40*/  FSEL R4, R4, RZ, !P2 ;  /* 0x000000ff04047208 */ /* 0x000fe40005000000 */
[----:B------:R-:W-:-:S04]  /*0b50*/  SEL R2, R6, R2, P2 ;  /* 0x0000000206027207 */ /* 0x000fc80001000000 */
[----:B------:R-:W-:-:S06]  /*0b60*/  DSETP.GT.AND P3, PT, R4, RZ, PT ;  /* 0x000000ff0400722a */ /* 0x000fcc0003f64000 */
[----:B------:R-:W-:Y:S02]  /*0b70*/  FSEL R4, R4, RZ, !P3 ;  /* 0x000000ff04047208 */ /* 0x000fe40005800000 */
[----:B------:R-:W-:-:S06]  /*0b80*/  FSEL R5, R5, RZ, !P3 ;  /* 0x000000ff05057208 */ /* 0x000fcc0005800000 */
[----:B------:R-:W-:Y:S01]  /*0b90*/  DSETP.GT.AND P4, PT, R4, RZ, PT ;  /* 0x000000ff0400722a */ /* 0x000fe20003f84000 */
[----:B------:R-:W-:-:S05]  /*0ba0*/  @P3 VIADD R2, R6, 0x4 ;  /* 0x0000000406023836 */ /* 0x000fca0000000000 */
[----:B------:R-:W-:Y:S02]  /*0bb0*/  FSEL R4, R4, RZ, !P4 ;  /* 0x000000ff04047208 */ /* 0x000fe40006000000 */
[----:B------:R-:W-:-:S06]  /*0bc0*/  FSEL R5, R5, RZ, !P4 ;  /* 0x000000ff05057208 */ /* 0x000fcc0006000000 */
[----:B------:R-:W-:Y:S01]  /*0bd0*/  DSETP.GT.AND P1, PT, R4, RZ, PT ;  /* 0x000000ff0400722a */ /* 0x000fe20003f24000 */
[----:B------:R-:W-:-:S05]  /*0be0*/  @P4 VIADD R2, R6, 0x8 ;  /* 0x0000000806024836 */ /* 0x000fca0000000000 */
[----:B------:R-:W-:Y:S02]  /*0bf0*/  FSEL R4, R4, RZ, !P1 ;  /* 0x000000ff04047208 */ /* 0x000fe40004800000 */
[----:B------:R-:W-:-:S06]  /*0c00*/  FSEL R5, R5, RZ, !P1 ;  /* 0x000000ff05057208 */ /* 0x000fcc0004800000 */
[C---:B------:R-:W-:Y:S01]  /*0c10*/  @P1 VIADD R2, R6.reuse, 0xc ;  /* 0x0000000c06021836 */ /* 0x040fe20000000000 */
[----:B------:R-:W-:-:S04]  /*0c20*/  IADD3 R6, PT, PT, R6, 0x10, RZ ;  /* 0x0000001006067810 */ /* 0x000fc80007ffe0ff */
[----:B------:R-:W-:-:S13]  /*0c30*/  ISETP.GE.AND P2, PT, R6, R7, PT ;  /* 0x000000070600720c */ /* 0x000fda0003f46270 */
[----:B------:R-:W-:Y:S05]  /*0c40*/  @!P2 BRA `(.L_x_45) ;  /* 0xfffffffc00b4a947 */ /* 0x000fea000383ffff */
.L_x_44:
[----:B------:R-:W-:-:S05]  /*0c50*/  IMAD.IADD R7, R3, 0x1, -R6 ;  /* 0x0000000103077824 */ /* 0x000fca00078e0a06 */
[----:B------:R-:W-:-:S13]  /*0c60*/  ISETP.GT.AND P1, PT, R7, 0x4, PT ;  /* 0x000000040700780c */ /* 0x000fda0003f24270 */
[----:B------:R-:W-:Y:S05]  /*0c70*/  @!P1 BRA `(.L_x_46) ;  /* 0x0000000000289947 */ /* 0x000fea0003800000 */
[----:B------:R-:W-:Y:S01]  /*0c80*/  DSETP.GT.AND P1, PT, R4, RZ, PT ;  /* 0x000000ff0400722a */ /* 0x000fe20003f24000 */
[----:B------:R-:W-:-:S05]  /*0c90*/  PLOP3.LUT P0, PT, PT, PT, PT, 0x8, 0x80 ;  /* 0x000000000080781c */ /* 0x000fca0003f0e170 */
[----:B------:R-:W-:Y:S02]  /*0ca0*/  FSEL R5, R5, RZ, !P1 ;  /* 0x000000ff05057208 */ /* 0x000fe40004800000 */
[----:B------:R-:W-:Y:S02]  /*0cb0*/  FSEL R4, R4, RZ, !P1 ;  /* 0x000000ff04047208 */ /* 0x000fe40004800000 */
[----:B------:R-:W-:-:S04]  /*0cc0*/  SEL R2, R6, R2, P1 ;  /* 0x0000000206027207 */ /* 0x000fc80000800000 */
[----:B------:R-:W-:-:S06]  /*0cd0*/  DSETP.GT.AND P2, PT, R4, RZ, PT ;  /* 0x000000ff0400722a */ /* 0x000fcc0003f44000 */
[----:B------:R-:W-:Y:S02]  /*0ce0*/  FSEL R4, R4, RZ, !P2 ;  /* 0x000000ff04047208 */ /* 0x000fe40005000000 */
[----:B------:R-:W-:-:S06]  /*0cf0*/  FSEL R5, R5, RZ, !P2 ;  /* 0x000000ff05057208 */ /* 0x000fcc0005000000 */
[C---:B------:R-:W-:Y:S02]  /*0d00*/  @P2 VIADD R2, R6.reuse, 0x4 ;  /* 0x0000000406022836 */ /* 0x040fe40000000000 */
[----:B------:R-:W-:-:S07]  /*0d10*/  VIADD R6, R6, 0x8 ;  /* 0x0000000806067836 */ /* 0x000fce0000000000 */
.L_x_46:
[----:B------:R-:W-:-:S13]  /*0d20*/  ISETP.NE.OR P0, PT, R6, R3, P0 ;  /* 0x000000030600720c */ /* 0x000fda0000705670 */
[----:B------:R-:W-:Y:S05]  /*0d30*/  @!P0 BRA `(.L_x_42) ;  /* 0x00000000001c8947 */ /* 0x000fea0003800000 */
.L_x_43:
[----:B------:R-:W-:-:S06]  /*0d40*/  DSETP.GT.AND P1, PT, R4, RZ, PT ;  /* 0x000000ff0400722a */ /* 0x000fcc0003f24000 */
[C---:B------:R-:W-:Y:S01]  /*0d50*/  SEL R2, R6.reuse, R2, P1 ;  /* 0x0000000206027207 */ /* 0x040fe20000800000 */
[----:B------:R-:W-:Y:S01]  /*0d60*/  VIADD R6, R6, 0x4 ;  /* 0x0000000406067836 */ /* 0x000fe20000000000 */
[----:B------:R-:W-:Y:S02]  /*0d70*/  FSEL R5, R5, RZ, !P1 ;  /* 0x000000ff05057208 */ /* 0x000fe40004800000 */
[----:B------:R-:W-:Y:S02]  /*0d80*/  FSEL R4, R4, RZ, !P1 ;  /* 0x000000ff04047208 */ /* 0x000fe40004800000 */
[----:B------:R-:W-:-:S13]  /*0d90*/  ISETP.NE.AND P0, PT, R6, R3, PT ;  /* 0x000000030600720c */ /* 0x000fda0003f05270 */
[----:B------:R-:W-:Y:S05]  /*0da0*/  @P0 BRA `(.L_x_43) ;  /* 0xfffffffc00e40947 */ /* 0x000fea000383ffff */
.L_x_42:
[----:B------:R-:W-:-:S09]  /*0db0*/  UISETP.NE.AND UP0, UPT, UR5, URZ, UPT ;  /* 0x000000ff0500728c */ /* 0x000fd2000bf05270 */
[----:B------:R-:W-:Y:S05]  /*0dc0*/  BRA.U !UP0, `(.L_x_34) ;  /* 0x0000000108247547 */ /* 0x000fea000b800000 */
[----:B------:R-:W-:-:S05]  /*0dd0*/  UMOV UR4, URZ ;  /* 0x000000ff00047c82 */ /* 0x000fca0008000000 */
.L_x_47:
[----:B------:R-:W-:Y:S01]  /*0de0*/  UIADD3 UR4, UPT, UPT, UR4, 0x1, URZ ;  /* 0x0000000104047890 */ /* 0x000fe2000fffe0ff */
[----:B------:R-:W-:-:S03]  /*0df0*/  DSETP.GT.AND P0, PT, R4, RZ, PT ;  /* 0x000000ff0400722a */ /* 0x000fc60003f04000 */
[----:B------:R-:W-:-:S03]  /*0e00*/  UISETP.NE.AND UP0, UPT, UR4, UR5, UPT ;  /* 0x000000050400728c */ /* 0x000fc6000bf05270 */
[C---:B------:R-:W-:Y:S01]  /*0e10*/  SEL R2, R3.reuse, R2, P0 ;  /* 0x0000000203027207 */ /* 0x040fe20000000000 */
[----:B------:R-:W-:Y:S01]  /*0e20*/  VIADD R3, R3, 0x1 ;  /* 0x0000000103037836 */ /* 0x000fe20000000000 */
[----:B------:R-:W-:Y:S02]  /*0e30*/  FSEL R5, R5, RZ, !P0 ;  /* 0x000000ff05057208 */ /* 0x000fe40004000000 */
[----:B------:R-:W-:Y:S02]  /*0e40*/  FSEL R4, R4, RZ, !P0 ;  /* 0x000000ff04047208 */ /* 0x000fe40004000000 */
[----:B------:R-:W-:Y:S05]  /*0e50*/  BRA.U UP0, `(.L_x_47) ;  /* 0xfffffffd00e07547 */ /* 0x000fea000b83ffff */
.L_x_34:
[----:B------:R-:W0:Y:S02]  /*0e60*/  LDC.64 R4, c[0x0][0x3a8] ;  /* 0x0000ea00ff047b82 */ /* 0x000e240000000a00 */
[----:B0-----:R-:W-:-:S05]  /*0e70*/  IMAD.WIDE R4, R0, 0x4, R4 ;  /* 0x0000000400047825 */ /* 0x001fca00078e0204 */
[----:B------:R-:W-:Y:S01]  /*0e80*/  STG.E desc[UR10][R4.64], R2 ;  /* 0x0000000204007986 */ /* 0x000fe2000c10190a */
[----:B------:R-:W-:Y:S05]  /*0e90*/  EXIT ;  /* 0x000000000000794d */ /* 0x000fea0003800000 */
.L_x_48:
        /* <DEDUP_REMOVED lines=14> */
.L_x_51:


//--------------------- .nv.global.init           --------------------------
	.section	.nv.global.init,"aw",@progbits
	.align	4
.nv.global.init:
	.type		mrg32k3aM1SubSeq,@object
	.size		mrg32k3aM1SubSeq,(mrg32k3aM2SubSeq - mrg32k3aM1SubSeq)
mrg32k3aM1SubSeq:
        /*0000*/ 	.byte	0x0b, 0xcc, 0xee, 0x04, 0x73, 0x29, 0x8b, 0x6f, 0xf6, 0x53, 0x03, 0xf6, 0x23, 0xf6, 0xea, 0xda
        /* <DEDUP_REMOVED lines=125> */
	.type		mrg32k3aM2SubSeq,@object
	.size		mrg32k3aM2SubSeq,(mrg32k3aM1 - mrg32k3aM2SubSeq)
mrg32k3aM2SubSeq:
        /* <DEDUP_REMOVED lines=126> */
	.type		mrg32k3aM1,@object
	.size		mrg32k3aM1,(mrg32k3aM1Seq - mrg32k3aM1)
mrg32k3aM1:
        /* <DEDUP_REMOVED lines=144> */
	.type		mrg32k3aM1Seq,@object
	.size		mrg32k3aM1Seq,(mrg32k3aM2 - mrg32k3aM1Seq)
mrg32k3aM1Seq:
        /* <DEDUP_REMOVED lines=144> */
	.type		mrg32k3aM2,@object
	.size		mrg32k3aM2,(mrg32k3aM2Seq - mrg32k3aM2)
mrg32k3aM2:
        /* <DEDUP_REMOVED lines=144> */
	.type		mrg32k3aM2Seq,@object
	.size		mrg32k3aM2Seq,(precalc_xorwow_matrix - mrg32k3aM2Seq)
mrg32k3aM2Seq:
        /* <DEDUP_REMOVED lines=144> */
	.type		precalc_xorwow_matrix,@object
	.size		precalc_xorwow_matrix,(precalc_xorwow_offset_matrix - precalc_xorwow_matrix)
precalc_xorwow_matrix:
        /* <DEDUP_REMOVED lines=6400> */
	.type		precalc_xorwow_offset_matrix,@object
	.size		precalc_xorwow_offset_matrix,(.L_1 - precalc_xorwow_offset_matrix)
precalc_xorwow_offset_matrix:
        /* <DEDUP_REMOVED lines=6400> */
.L_1:


//--------------------- .nv.shared.reserved.0     --------------------------
	.section	.nv.shared.reserved.0,"aw",@nobits
	.weak		__nv_reservedSMEM_offset_0_alias
	.size		__nv_reservedSMEM_offset_0_alias, 0, 64
	.other		__nv_reservedSMEM_offset_0_alias,@"STO_CUDA_RESERVED_SHARED STV_DEFAULT"
__nv_reservedSMEM_offset_0_alias:
	.zero		0
	.zero		64


//--------------------- .nv.constant0._Z4map3iPdS_iPiS0_S_S_S0_S_S_i --------------------------
	.section	.nv.constant0._Z4map3iPdS_iPiS0_S_S_S0_S_S_i,"a",@progbits
	.sectionflags	@""
	.align	4
.nv.constant0._Z4map3iPdS_iPiS0_S_S_S0_S_S_i:
	.zero		988


//--------------------- .nv.constant0._Z4map2iPdS_iPiS0_S_S_i --------------------------
	.section	.nv.constant0._Z4map2iPdS_iPiS0_S_S_i,"a",@progbits
	.sectionflags	@""
	.align	4
.nv.constant0._Z4map2iPdS_iPiS0_S_S_i:
	.zero		964


//--------------------- .nv.constant0._Z3mapiPdS_iPiS0_i --------------------------
	.section	.nv.constant0._Z3mapiPdS_iPiS0_i,"a",@progbits
	.sectionflags	@""
	.align	4
.nv.constant0._Z3mapiPdS_iPiS0_i:
	.zero		948


//--------------------- SYMBOLS --------------------------

	.type		.nv.reservedSmem.offset0,@object
	.size		.nv.reservedSmem.offset0,0x4
